// auto-generated by cutlass_sweep.gemm — config: {"arch": "sm_90", "cluster_m": 1, "cluster_n": 1, "dtype": "fp16", "dtype_b": "fp16", "layout": "nt", "stages": 0, "tile_k": 256, "tile_m": 128, "tile_n": 8}
#include "cutlass/cutlass.h"
#include "cutlass/gemm/collective/collective_builder.hpp"
#include "cutlass/gemm/device/gemm_universal_adapter.h"
#include "cutlass/gemm/kernel/gemm_universal.hpp"
#include "cutlass/epilogue/collective/collective_builder.hpp"

using ElemA = cutlass::half_t;
using ElemB = cutlass::half_t;
using ElemCD = cutlass::half_t;
using Acc  = float;
using TileShape    = cute::Shape<cute::_128, cute::_8, cute::_256>;
using ClusterShape = cute::Shape<cute::_1, cute::_1, cute::_1>;

using CollectiveEpilogue = typename cutlass::epilogue::collective::CollectiveBuilder<
    cutlass::arch::Sm90, cutlass::arch::OpClassTensorOp,
    TileShape, ClusterShape,
    cutlass::epilogue::collective::EpilogueTileAuto,
    Acc, Acc,
    ElemCD, cutlass::layout::RowMajor, 128 / cutlass::sizeof_bits<ElemCD>::value,
    ElemCD, cutlass::layout::RowMajor, 128 / cutlass::sizeof_bits<ElemCD>::value,
    cutlass::epilogue::collective::EpilogueScheduleAuto
  >::CollectiveOp;

using CollectiveMainloop = typename cutlass::gemm::collective::CollectiveBuilder<
    cutlass::arch::Sm90, cutlass::arch::OpClassTensorOp,
    ElemA, cutlass::layout::RowMajor, 128 / cutlass::sizeof_bits<ElemA>::value,
    ElemB, cutlass::layout::ColumnMajor, 128 / cutlass::sizeof_bits<ElemB>::value,
    Acc,
    TileShape, ClusterShape,
    cutlass::gemm::collective::StageCountAutoCarveout<static_cast<int>(sizeof(typename CollectiveEpilogue::SharedStorage))>,
    cutlass::gemm::collective::KernelScheduleAuto
  >::CollectiveOp;

using GemmKernel = cutlass::gemm::kernel::GemmUniversal<
    cute::Shape<int,int,int,int>,
    CollectiveMainloop,
    CollectiveEpilogue
>;
using Gemm = cutlass::gemm::device::GemmUniversalAdapter<GemmKernel>;

// Force the device kernel symbol into the cubin without needing a host main.
auto* _anchor = &cutlass::device_kernel<GemmKernel>;


// ===== COMPILED SASS (sm_90a) =====

	.target	sm_90a

	.elftype	@"ET_EXEC"


//--------------------- .note.nv.tkinfo           --------------------------
	.section	.note.nv.tkinfo,"",@"SHT_NOTE"
	.sectionflags	@"SHF_NOTE_NV_TKINFO"
	.tkinfo
        /*0018*/ 	.word	0x00000002
        /*0030*/ 	.string	""
        /*0030*/ 	.string	"ptxas"
        /*0030*/ 	.string	"Cuda compilation tools, release 13.0, V13.0.88"
        /*0030*/ 	.string	"Build cuda_13.0.r13.0/compiler.36424714_0"
        /*0030*/ 	.string	"-arch sm_90a -m 64 "



//--------------------- .note.nv.cuinfo           --------------------------
	.section	.note.nv.cuinfo,"",@"SHT_NOTE"
	.sectionflags	@"SHF_NOTE_NV_CUINFO"
        /*0018*/ 	.short	0x0002
        /*001a*/ 	.short	0x005a
        /*001c*/ 	.short	0x0082
	.zero		2


//--------------------- .nv.info                  --------------------------
	.section	.nv.info,"",@"SHT_CUDA_INFO"
	.align	4


	//----- nvinfo : EIATTR_REGCOUNT
	.align		4
        /*0000*/ 	.byte	0x04, 0x2f
        /*0002*/ 	.short	(.L_15 - .L_14)
	.align		4
.L_14:
        /*0004*/ 	.word	index@(_ZN7cutlass13device_kernelINS_4gemm6kernel13GemmUniversalIN4cute5tupleIJiiiiEEENS1_10collective13CollectiveMmaINS1_34MainloopSm90TmaGmmaWarpSpecializedILi3ENS5_IJNS4_1CILi1EEESB_SB_EEENS1_35KernelTmaWarpSpecializedCooperativeEEENS5_IJNSA_ILi128EEENSA_ILi8EEENSA_ILi256EEEEEENS_6half_tENS5_IJlSB_lEEESJ_SK_NS4_8TiledMMAINS4_8MMA_AtomIJNS4_4SM904GMMA24MMA_64x8x16_F32F16F16_SSILNSO_5MajorE0ELSQ_0ELNSO_7ScaleInE1ELSR_1EEEEEENS4_6LayoutINS5_IJNSA_ILi2EEESB_SB_EEENS5_IJSB_NSA_ILi0EEESX_EEEEENS5_IJNS4_10UnderscoreES10_S10_EEEEENS4_13SM90_TMA_LOADENS4_14ComposedLayoutINS4_7SwizzleILi3ELi4ELi3EEENS4_18smem_ptr_flag_bitsILi16EEENSU_INS5_IJSG_NSA_ILi64EEEEEENS5_IJS19_SB_EEEEEEEvNS4_8identityES13_S1D_vS1E_EENS_8epilogue10collective6detail29Sm90TmaWarpSpecializedAdapterINS1H_15DefaultEpilogueISJ_SK_SK_NS1G_6thread17LinearCombinationISJ_Li1EffLNS1L_9ScaleType4KindE0ELNS_15FloatRoundStyleE2ESJ_EENS1_15EpilogueDefaultEEEEEvvEEEEvNT_6ParamsE)
        /*0008*/ 	.word	0x000000a8


	//----- nvinfo : EIATTR_FRAME_SIZE
	.align		4
.L_15:
        /*000c*/ 	.byte	0x04, 0x11
        /*000e*/ 	.short	(.L_17 - .L_16)
	.align		4
.L_16:
        /*0010*/ 	.word	index@(_ZN7cutlass13device_kernelINS_4gemm6kernel13GemmUniversalIN4cute5tupleIJiiiiEEENS1_10collective13CollectiveMmaINS1_34MainloopSm90TmaGmmaWarpSpecializedILi3ENS5_IJNS4_1CILi1EEESB_SB_EEENS1_35KernelTmaWarpSpecializedCooperativeEEENS5_IJNSA_ILi128EEENSA_ILi8EEENSA_ILi256EEEEEENS_6half_tENS5_IJlSB_lEEESJ_SK_NS4_8TiledMMAINS4_8MMA_AtomIJNS4_4SM904GMMA24MMA_64x8x16_F32F16F16_SSILNSO_5MajorE0ELSQ_0ELNSO_7ScaleInE1ELSR_1EEEEEENS4_6LayoutINS5_IJNSA_ILi2EEESB_SB_EEENS5_IJSB_NSA_ILi0EEESX_EEEEENS5_IJNS4_10UnderscoreES10_S10_EEEEENS4_13SM90_TMA_LOADENS4_14ComposedLayoutINS4_7SwizzleILi3ELi4ELi3EEENS4_18smem_ptr_flag_bitsILi16EEENSU_INS5_IJSG_NSA_ILi64EEEEEENS5_IJS19_SB_EEEEEEEvNS4_8identityES13_S1D_vS1E_EENS_8epilogue10collective6detail29Sm90TmaWarpSpecializedAdapterINS1H_15DefaultEpilogueISJ_SK_SK_NS1G_6thread17LinearCombinationISJ_Li1EffLNS1L_9ScaleType4KindE0ELNS_15FloatRoundStyleE2ESJ_EENS1_15EpilogueDefaultEEEEEvvEEEEvNT_6ParamsE)
        /*0014*/ 	.word	0x00000000


	//----- nvinfo : EIATTR_MIN_STACK_SIZE
	.align		4
.L_17:
        /*0018*/ 	.byte	0x04, 0x12
        /*001a*/ 	.short	(.L_19 - .L_18)
	.align		4
.L_18:
        /*001c*/ 	.word	index@(_ZN7cutlass13device_kernelINS_4gemm6kernel13GemmUniversalIN4cute5tupleIJiiiiEEENS1_10collective13CollectiveMmaINS1_34MainloopSm90TmaGmmaWarpSpecializedILi3ENS5_IJNS4_1CILi1EEESB_SB_EEENS1_35KernelTmaWarpSpecializedCooperativeEEENS5_IJNSA_ILi128EEENSA_ILi8EEENSA_ILi256EEEEEENS_6half_tENS5_IJlSB_lEEESJ_SK_NS4_8TiledMMAINS4_8MMA_AtomIJNS4_4SM904GMMA24MMA_64x8x16_F32F16F16_SSILNSO_5MajorE0ELSQ_0ELNSO_7ScaleInE1ELSR_1EEEEEENS4_6LayoutINS5_IJNSA_ILi2EEESB_SB_EEENS5_IJSB_NSA_ILi0EEESX_EEEEENS5_IJNS4_10UnderscoreES10_S10_EEEEENS4_13SM90_TMA_LOADENS4_14ComposedLayoutINS4_7SwizzleILi3ELi4ELi3EEENS4_18smem_ptr_flag_bitsILi16EEENSU_INS5_IJSG_NSA_ILi64EEEEEENS5_IJS19_SB_EEEEEEEvNS4_8identityES13_S1D_vS1E_EENS_8epilogue10collective6detail29Sm90TmaWarpSpecializedAdapterINS1H_15DefaultEpilogueISJ_SK_SK_NS1G_6thread17LinearCombinationISJ_Li1EffLNS1L_9ScaleType4KindE0ELNS_15FloatRoundStyleE2ESJ_EENS1_15EpilogueDefaultEEEEEvvEEEEvNT_6ParamsE)
        /*0020*/ 	.word	0x00000000
.L_19:


//--------------------- .nv.compat                --------------------------
	.section	.nv.compat,"",@"SHT_CUDA_COMPAT_INFO"
	.align	4
        /*0000*/ 	.byte	0x02, 0x09, 0x01, 0x00, 0x02, 0x02, 0x04, 0x00, 0x02, 0x05, 0x05, 0x00, 0x03, 0x07, 0x01, 0x01
        /*0010*/ 	.byte	0x02, 0x03, 0x01, 0x00, 0x02, 0x06, 0x01, 0x00, 0x04, 0x0b, 0x08, 0x00, 0x00, 0x00, 0x00, 0x00
        /*0020*/ 	.byte	0x00, 0x00, 0x00, 0x00


//--------------------- .nv.info._ZN7cutlass13device_kernelINS_4gemm6kernel13GemmUniversalIN4cute5tupleIJiiiiEEENS1_10collective13CollectiveMmaINS1_34MainloopSm90TmaGmmaWarpSpecializedILi3ENS5_IJNS4_1CILi1EEESB_SB_EEENS1_35KernelTmaWarpSpecializedCooperativeEEENS5_IJNSA_ILi128EEENSA_ILi8EEENSA_ILi256EEEEEENS_6half_tENS5_IJlSB_lEEESJ_SK_NS4_8TiledMMAINS4_8MMA_AtomIJNS4_4SM904GMMA24MMA_64x8x16_F32F16F16_SSILNSO_5MajorE0ELSQ_0ELNSO_7ScaleInE1ELSR_1EEEEEENS4_6LayoutINS5_IJNSA_ILi2EEESB_SB_EEENS5_IJSB_NSA_ILi0EEESX_EEEEENS5_IJNS4_10UnderscoreES10_S10_EEEEENS4_13SM90_TMA_LOADENS4_14ComposedLayoutINS4_7SwizzleILi3ELi4ELi3EEENS4_18smem_ptr_flag_bitsILi16EEENSU_INS5_IJSG_NSA_ILi64EEEEEENS5_IJS19_SB_EEEEEEEvNS4_8identityES13_S1D_vS1E_EENS_8epilogue10collective6detail29Sm90TmaWarpSpecializedAdapterINS1H_15DefaultEpilogueISJ_SK_SK_NS1G_6thread17LinearCombinationISJ_Li1EffLNS1L_9ScaleType4KindE0ELNS_15FloatRoundStyleE2ESJ_EENS1_15EpilogueDefaultEEEEEvvEEEEvNT_6ParamsE --------------------------
	.section	.nv.info._ZN7cutlass13device_kernelINS_4gemm6kernel13GemmUniversalIN4cute5tupleIJiiiiEEENS1_10collective13CollectiveMmaINS1_34MainloopSm90TmaGmmaWarpSpecializedILi3ENS5_IJNS4_1CILi1EEESB_SB_EEENS1_35KernelTmaWarpSpecializedCooperativeEEENS5_IJNSA_ILi128EEENSA_ILi8EEENSA_ILi256EEEEEENS_6half_tENS5_IJlSB_lEEESJ_SK_NS4_8TiledMMAINS4_8MMA_AtomIJNS4_4SM904GMMA24MMA_64x8x16_F32F16F16_SSILNSO_5MajorE0ELSQ_0ELNSO_7ScaleInE1ELSR_1EEEEEENS4_6LayoutINS5_IJNSA_ILi2EEESB_SB_EEENS5_IJSB_NSA_ILi0EEESX_EEEEENS5_IJNS4_10UnderscoreES10_S10_EEEEENS4_13SM90_TMA_LOADENS4_14ComposedLayoutINS4_7SwizzleILi3ELi4ELi3EEENS4_18smem_ptr_flag_bitsILi16EEENSU_INS5_IJSG_NSA_ILi64EEEEEENS5_IJS19_SB_EEEEEEEvNS4_8identityES13_S1D_vS1E_EENS_8epilogue10collective6detail29Sm90TmaWarpSpecializedAdapterINS1H_15DefaultEpilogueISJ_SK_SK_NS1G_6thread17LinearCombinationISJ_Li1EffLNS1L_9ScaleType4KindE0ELNS_15FloatRoundStyleE2ESJ_EENS1_15EpilogueDefaultEEEEEvvEEEEvNT_6ParamsE,"",@"SHT_CUDA_INFO"
	.sectionflags	@""
	.align	4


	//----- nvinfo : EIATTR_CUDA_API_VERSION
	.align		4
        /*0000*/ 	.byte	0x04, 0x37
        /*0002*/ 	.short	(.L_21 - .L_20)
.L_20:
        /*0004*/ 	.word	0x00000082


	//----- nvinfo : EIATTR_KPARAM_INFO
	.align		4
.L_21:
        /*0008*/ 	.byte	0x04, 0x17
        /*000a*/ 	.short	(.L_23 - .L_22)
.L_22:
        /*000c*/ 	.word	0x00000000
        /*0010*/ 	.short	0x0000
        /*0012*/ 	.short	0x0070
        /*0014*/ 	.byte	0x00, 0xf0, 0x01, 0x10


	//----- nvinfo : EIATTR_SPARSE_MMA_MASK
	.align		4
.L_23:
        /*0018*/ 	.byte	0x03, 0x50
        /*001a*/ 	.short	0x0000


	//----- nvinfo : EIATTR_MAXREG_COUNT
	.align		4
        /*001c*/ 	.byte	0x03, 0x1b
        /*001e*/ 	.short	0x00a8


	//----- nvinfo : EIATTR_NUM_BARRIERS
	.align		4
        /*0020*/ 	.byte	0x02, 0x4c
        /*0022*/ 	.byte	0x01
	.zero		1


	//----- nvinfo : EIATTR_EXTERNS
	.align		4
        /*0024*/ 	.byte	0x04, 0x0f
        /*0026*/ 	.short	(.L_25 - .L_24)


	//   ....[0]....
	.align		4
.L_24:
        /*0028*/ 	.word	index@(__assertfail)


	//----- nvinfo : EIATTR_MERCURY_ISA_VERSION
	.align		4
.L_25:
        /*002c*/ 	.byte	0x03, 0x5f
        /*002e*/ 	.short	0x0101


	//----- nvinfo : EIATTR_INT_WARP_WIDE_INSTR_OFFSETS
	.align		4
        /*0030*/ 	.byte	0x04, 0x31
        /*0032*/ 	.short	(.L_27 - .L_26)


	//   ....[0]....
.L_26:
        /*0034*/ 	.word	0x00000390


	//   ....[1]....
        /*0038*/ 	.word	0x000003a0


	//   ....[2]....
        /*003c*/ 	.word	0x000004c0


	//----- nvinfo : EIATTR_COOP_GROUP_MASK_REGIDS
	.align		4
.L_27:
        /*0040*/ 	.byte	0x04, 0x29
        /*0042*/ 	.short	(.L_29 - .L_28)


	//   ....[0]....
.L_28:
        /*0044*/ 	.word	0xffffffff


	//   ....[1]....
        /*0048*/ 	.word	0xffffffff


	//   ....[2]....
        /*004c*/ 	.word	0xffffffff


	//   ....[3]....
        /*0050*/ 	.word	0xffffffff


	//   ....[4]....
        /*0054*/ 	.word	0xffffffff


	//----- nvinfo : EIATTR_COOP_GROUP_INSTR_OFFSETS
	.align		4
.L_29:
        /*0058*/ 	.byte	0x04, 0x28
        /*005a*/ 	.short	(.L_31 - .L_30)


	//   ....[0]....
.L_30:
        /*005c*/ 	.word	0x00000060


	//   ....[1]....
        /*0060*/ 	.word	0x00000070


	//   ....[2]....
        /*0064*/ 	.word	0x00000130


	//   ....[3]....
        /*0068*/ 	.word	0x000002a0


	//   ....[4]....
        /*006c*/ 	.word	0x00001180


	//----- nvinfo : EIATTR_REG_RECONFIG
	.align		4
.L_31:
        /*0070*/ 	.byte	0x01, 0x54
	.zero		2


	//----- nvinfo : EIATTR_SYSCALL_OFFSETS
	.align		4
        /*0074*/ 	.byte	0x04, 0x46
        /*0076*/ 	.short	(.L_33 - .L_32)


	//   ....[0]....
.L_32:
        /*0078*/ 	.word	0x00001370


	//----- nvinfo : EIATTR_MBARRIER_INSTR_OFFSETS
	.align		4
.L_33:
        /*007c*/ 	.byte	0x04, 0x39
        /*007e*/ 	.short	(.L_35 - .L_34)


	//   ....[0]....
.L_34:
        /*0080*/ 	.word	0x00000230
        /*0084*/ 	.word	0x000000ff
        /*0088*/ 	.word	0x00000000
        /*008c*/ 	.short	0x0100
        /*008e*/ 	.byte	0x08
	.zero		1


	//   ....[1]....
        /*0090*/ 	.word	0x00000240
        /*0094*/ 	.word	0x000000ff
        /*0098*/ 	.word	0x00000018
        /*009c*/ 	.short	0x0100
        /*009e*/ 	.byte	0x08
	.zero		1


	//   ....[2]....
        /*00a0*/ 	.word	0x00000250
        /*00a4*/ 	.word	0x000000ff
        /*00a8*/ 	.word	0x00000008
        /*00ac*/ 	.short	0x0100
        /*00ae*/ 	.byte	0x08
	.zero		1


	//   ....[3]....
        /*00b0*/ 	.word	0x00000260
        /*00b4*/ 	.word	0x000000ff
        /*00b8*/ 	.word	0x00000020
        /*00bc*/ 	.short	0x0100
        /*00be*/ 	.byte	0x08
	.zero		1


	//   ....[4]....
        /*00c0*/ 	.word	0x00000270
        /*00c4*/ 	.word	0x000000ff
        /*00c8*/ 	.word	0x00000010
        /*00cc*/ 	.short	0x0100
        /*00ce*/ 	.byte	0x08
	.zero		1


	//   ....[5]....
        /*00d0*/ 	.word	0x00000280
        /*00d4*/ 	.word	0x000000ff
        /*00d8*/ 	.word	0x00000028
        /*00dc*/ 	.short	0x0100
        /*00de*/ 	.byte	0x08
	.zero		1


	//   ....[6]....
        /*00e0*/ 	.word	0x00000540
        /*00e4*/ 	.word	0x000000ff
        /*00e8*/ 	.word	0x00000040
        /*00ec*/ 	.short	0x0100
        /*00ee*/ 	.byte	0x08
	.zero		1


	//   ....[7]....
        /*00f0*/ 	.word	0x000005a0
        /*00f4*/ 	.word	0x000000ff
        /*00f8*/ 	.word	0x00000048
        /*00fc*/ 	.short	0x0100
        /*00fe*/ 	.byte	0x08
	.zero		1


	//   ....[8]....
        /*0100*/ 	.word	0x000013f0
        /*0104*/ 	.word	0x00000003
        /*0108*/ 	.word	0x00000000
        /*010c*/ 	.short	0x010a
        /*010e*/ 	.byte	0x3f
	.zero		1


	//   ....[9]....
        /*0110*/ 	.word	0x00001450
        /*0114*/ 	.word	0x00000003
        /*0118*/ 	.word	0x00000000
        /*011c*/ 	.short	0x010a
        /*011e*/ 	.byte	0x3f
	.zero		1


	//   ....[10]....
        /*0120*/ 	.word	0x00001d00
        /*0124*/ 	.word	0x000000ff
        /*0128*/ 	.word	0x00000000
        /*012c*/ 	.short	0x010a
        /*012e*/ 	.byte	0x04
	.zero		1


	//   ....[11]....
        /*0130*/ 	.word	0x00001d40
        /*0134*/ 	.word	0x000000ff
        /*0138*/ 	.word	0x00000000
        /*013c*/ 	.short	0x010a
        /*013e*/ 	.byte	0x04
	.zero		1


	//   ....[12]....
        /*0140*/ 	.word	0x000024e0
        /*0144*/ 	.word	0x000000ff
        /*0148*/ 	.word	0x00000000
        /*014c*/ 	.short	0x0101
        /*014e*/ 	.byte	0x0a
	.zero		1


	//   ....[13]....
        /*0150*/ 	.word	0x000026c0
        /*0154*/ 	.word	0x000000ff
        /*0158*/ 	.word	0x00000000
        /*015c*/ 	.short	0x0101
        /*015e*/ 	.byte	0x06
	.zero		1


	//   ....[14]....
        /*0160*/ 	.word	0x00003f20
        /*0164*/ 	.word	0x0000000e
        /*0168*/ 	.word	0x00000018
        /*016c*/ 	.short	0x010a
        /*016e*/ 	.byte	0x3f
	.zero		1


	//   ....[15]....
        /*0170*/ 	.word	0x000044d0
        /*0174*/ 	.word	0x00000005
        /*0178*/ 	.word	0x00000048
        /*017c*/ 	.short	0x0101
        /*017e*/ 	.byte	0x3f
	.zero		1


	//   ....[16]....
        /*0180*/ 	.word	0x00004c30
        /*0184*/ 	.word	0x00000007
        /*0188*/ 	.word	0x00000000
        /*018c*/ 	.short	0x010a
        /*018e*/ 	.byte	0x3f
	.zero		1


	//   ....[17]....
        /*0190*/ 	.word	0x00004cb0
        /*0194*/ 	.word	0x00000006
        /*0198*/ 	.word	0x00000000
        /*019c*/ 	.short	0x010a
        /*019e*/ 	.byte	0x3f
	.zero		1


	//   ....[18]....
        /*01a0*/ 	.word	0x00004d40
        /*01a4*/ 	.word	0x00000003
        /*01a8*/ 	.word	0x00000000
        /*01ac*/ 	.short	0x010a
        /*01ae*/ 	.byte	0x3f
	.zero		1


	//   ....[19]....
        /*01b0*/ 	.word	0x00004da0
        /*01b4*/ 	.word	0x00000003
        /*01b8*/ 	.word	0x00000000
        /*01bc*/ 	.short	0x010a
        /*01be*/ 	.byte	0x3f
	.zero		1


	//   ....[20]....
        /*01c0*/ 	.word	0x00004e00
        /*01c4*/ 	.word	0x00000003
        /*01c8*/ 	.word	0x00000000
        /*01cc*/ 	.short	0x010a
        /*01ce*/ 	.byte	0x3f
	.zero		1


	//   ....[21]....
        /*01d0*/ 	.word	0x00004ee0
        /*01d4*/ 	.word	0x0000000e
        /*01d8*/ 	.word	0x00000018
        /*01dc*/ 	.short	0x010a
        /*01de*/ 	.byte	0x3f
	.zero		1


	//   ....[22]....
        /*01e0*/ 	.word	0x00004fc0
        /*01e4*/ 	.word	0x00000007
        /*01e8*/ 	.word	0x00000000
        /*01ec*/ 	.short	0x010a
        /*01ee*/ 	.byte	0x3f
	.zero		1


	//   ....[23]....
        /*01f0*/ 	.word	0x00005010
        /*01f4*/ 	.word	0x00000006
        /*01f8*/ 	.word	0x00000000
        /*01fc*/ 	.short	0x010a
        /*01fe*/ 	.byte	0x3f
	.zero		1


	//----- nvinfo : EIATTR_NUM_MBARRIERS
	.align		4
.L_35:
        /*0200*/ 	.byte	0x03, 0x38
        /*0202*/ 	.short	0x0008


	//----- nvinfo : EIATTR_EXIT_INSTR_OFFSETS
	.align		4
        /*0204*/ 	.byte	0x04, 0x1c
        /*0206*/ 	.short	(.L_37 - .L_36)


	//   ....[0]....
.L_36:
        /*0208*/ 	.word	0x00000640


	//   ....[1]....
        /*020c*/ 	.word	0x00000f00


	//   ....[2]....
        /*0210*/ 	.word	0x00003600


	//   ....[3]....
        /*0214*/ 	.word	0x00003c30


	//   ....[4]....
        /*0218*/ 	.word	0x00004d90


	//----- nvinfo : EIATTR_MAX_THREADS
	.align		4
.L_37:
        /*021c*/ 	.byte	0x04, 0x05
        /*021e*/ 	.short	(.L_39 - .L_38)
.L_38:
        /*0220*/ 	.word	0x00000180
        /*0224*/ 	.word	0x00000001
        /*0228*/ 	.word	0x00000001


	//----- nvinfo : EIATTR_CRS_STACK_SIZE
	.align		4
.L_39:
        /*022c*/ 	.byte	0x04, 0x1e
        /*022e*/ 	.short	(.L_41 - .L_40)
.L_40:
        /*0230*/ 	.word	0x00000000


	//----- nvinfo : EIATTR_CBANK_PARAM_SIZE
	.align		4
.L_41:
        /*0234*/ 	.byte	0x03, 0x19
        /*0236*/ 	.short	0x0470


	//----- nvinfo : EIATTR_PARAM_CBANK
	.align		4
        /*0238*/ 	.byte	0x04, 0x0a
        /*023a*/ 	.short	(.L_43 - .L_42)
	.align		4
.L_42:
        /*023c*/ 	.word	index@(.nv.constant0._ZN7cutlass13device_kernelINS_4gemm6kernel13GemmUniversalIN4cute5tupleIJiiiiEEENS1_10collective13CollectiveMmaINS1_34MainloopSm90TmaGmmaWarpSpecializedILi3ENS5_IJNS4_1CILi1EEESB_SB_EEENS1_35KernelTmaWarpSpecializedCooperativeEEENS5_IJNSA_ILi128EEENSA_ILi8EEENSA_ILi256EEEEEENS_6half_tENS5_IJlSB_lEEESJ_SK_NS4_8TiledMMAINS4_8MMA_AtomIJNS4_4SM904GMMA24MMA_64x8x16_F32F16F16_SSILNSO_5MajorE0ELSQ_0ELNSO_7ScaleInE1ELSR_1EEEEEENS4_6LayoutINS5_IJNSA_ILi2EEESB_SB_EEENS5_IJSB_NSA_ILi0EEESX_EEEEENS5_IJNS4_10UnderscoreES10_S10_EEEEENS4_13SM90_TMA_LOADENS4_14ComposedLayoutINS4_7SwizzleILi3ELi4ELi3EEENS4_18smem_ptr_flag_bitsILi16EEENSU_INS5_IJSG_NSA_ILi64EEEEEENS5_IJS19_SB_EEEEEEEvNS4_8identityES13_S1D_vS1E_EENS_8epilogue10collective6detail29Sm90TmaWarpSpecializedAdapterINS1H_15DefaultEpilogueISJ_SK_SK_NS1G_6thread17LinearCombinationISJ_Li1EffLNS1L_9ScaleType4KindE0ELNS_15FloatRoundStyleE2ESJ_EENS1_15EpilogueDefaultEEEEEvvEEEEvNT_6ParamsE)
        /*0240*/ 	.short	0x0210
        /*0242*/ 	.short	0x0470


	//----- nvinfo : EIATTR_SW_WAR
	.align		4
.L_43:
        /*0244*/ 	.byte	0x04, 0x36
        /*0246*/ 	.short	(.L_45 - .L_44)
.L_44:
        /*0248*/ 	.word	0x00000008
.L_45:


//--------------------- .nv.callgraph             --------------------------
	.section	.nv.callgraph,"",@"SHT_CUDA_CALLGRAPH"
	.align	4
	.sectionentsize	8
	.align		4
        /*0000*/ 	.word	0x00000000
	.align		4
        /*0004*/ 	.word	0xffffffff
	.align		4
        /*0008*/ 	.word	index@(_ZN7cutlass13device_kernelINS_4gemm6kernel13GemmUniversalIN4cute5tupleIJiiiiEEENS1_10collective13CollectiveMmaINS1_34MainloopSm90TmaGmmaWarpSpecializedILi3ENS5_IJNS4_1CILi1EEESB_SB_EEENS1_35KernelTmaWarpSpecializedCooperativeEEENS5_IJNSA_ILi128EEENSA_ILi8EEENSA_ILi256EEEEEENS_6half_tENS5_IJlSB_lEEESJ_SK_NS4_8TiledMMAINS4_8MMA_AtomIJNS4_4SM904GMMA24MMA_64x8x16_F32F16F16_SSILNSO_5MajorE0ELSQ_0ELNSO_7ScaleInE1ELSR_1EEEEEENS4_6LayoutINS5_IJNSA_ILi2EEESB_SB_EEENS5_IJSB_NSA_ILi0EEESX_EEEEENS5_IJNS4_10UnderscoreES10_S10_EEEEENS4_13SM90_TMA_LOADENS4_14ComposedLayoutINS4_7SwizzleILi3ELi4ELi3EEENS4_18smem_ptr_flag_bitsILi16EEENSU_INS5_IJSG_NSA_ILi64EEEEEENS5_IJS19_SB_EEEEEEEvNS4_8identityES13_S1D_vS1E_EENS_8epilogue10collective6detail29Sm90TmaWarpSpecializedAdapterINS1H_15DefaultEpilogueISJ_SK_SK_NS1G_6thread17LinearCombinationISJ_Li1EffLNS1L_9ScaleType4KindE0ELNS_15FloatRoundStyleE2ESJ_EENS1_15EpilogueDefaultEEEEEvvEEEEvNT_6ParamsE)
	.align		4
        /*000c*/ 	.word	index@(__assertfail)
	.align		4
        /*0010*/ 	.word	0x00000000
	.align		4
        /*0014*/ 	.word	0xfffffffe
	.align		4
        /*0018*/ 	.word	0x00000000
	.align		4
        /*001c*/ 	.word	0xfffffffd
	.align		4
        /*0020*/ 	.word	0x00000000
	.align		4
        /*0024*/ 	.word	0xfffffffc


//--------------------- .nv.constant4             --------------------------
	.section	.nv.constant4,"a",@progbits
	.align	8
	.align		8
.nv.constant4:
        /*0000*/ 	.dword	__assertfail
	.align		8
        /*0008*/ 	.dword	__unnamed_1
	.align		8
        /*0010*/ 	.dword	_ZN40_INTERNAL_41ca9e19_4_k_cu_d165fe56_123314cuda3std3__45__cpo5beginE
	.align		8
        /*0018*/ 	.dword	_ZN40_INTERNAL_41ca9e19_4_k_cu_d165fe56_123314cuda3std3__45__cpo3endE
	.align		8
        /*0020*/ 	.dword	_ZN40_INTERNAL_41ca9e19_4_k_cu_d165fe56_123314cuda3std3__45__cpo6cbeginE
	.align		8
        /*0028*/ 	.dword	_ZN40_INTERNAL_41ca9e19_4_k_cu_d165fe56_123314cuda3std3__45__cpo4cendE
	.align		8
        /*0030*/ 	.dword	_ZN40_INTERNAL_41ca9e19_4_k_cu_d165fe56_123314cuda3std3__442_GLOBAL__N__41ca9e19_4_k_cu_d165fe56_123316ignoreE
	.align		8
        /*0038*/ 	.dword	_ZN40_INTERNAL_41ca9e19_4_k_cu_d165fe56_123314cuda3std3__419piecewise_constructE
	.align		8
        /*0040*/ 	.dword	_ZN40_INTERNAL_41ca9e19_4_k_cu_d165fe56_123314cuda3std3__48in_placeE
	.align		8
        /*0048*/ 	.dword	_ZN40_INTERNAL_41ca9e19_4_k_cu_d165fe56_123314cuda3std6ranges3__45__cpo4swapE
	.align		8
        /*0050*/ 	.dword	_ZN40_INTERNAL_41ca9e19_4_k_cu_d165fe56_123314cuda3std6ranges3__45__cpo9iter_moveE
	.align		8
        /*0058*/ 	.dword	_ZN40_INTERNAL_41ca9e19_4_k_cu_d165fe56_123314cute7productE
	.align		8
        /*0060*/ 	.dword	_ZN40_INTERNAL_41ca9e19_4_k_cu_d165fe56_123314cute1_E
	.align		8
        /*0068*/ 	.dword	$str$22
	.align		8
        /*0070*/ 	.dword	$str$23


//--------------------- .text._ZN7cutlass13device_kernelINS_4gemm6kernel13GemmUniversalIN4cute5tupleIJiiiiEEENS1_10collective13CollectiveMmaINS1_34MainloopSm90TmaGmmaWarpSpecializedILi3ENS5_IJNS4_1CILi1EEESB_SB_EEENS1_35KernelTmaWarpSpecializedCooperativeEEENS5_IJNSA_ILi128EEENSA_ILi8EEENSA_ILi256EEEEEENS_6half_tENS5_IJlSB_lEEESJ_SK_NS4_8TiledMMAINS4_8MMA_AtomIJNS4_4SM904GMMA24MMA_64x8x16_F32F16F16_SSILNSO_5MajorE0ELSQ_0ELNSO_7ScaleInE1ELSR_1EEEEEENS4_6LayoutINS5_IJNSA_ILi2EEESB_SB_EEENS5_IJSB_NSA_ILi0EEESX_EEEEENS5_IJNS4_10UnderscoreES10_S10_EEEEENS4_13SM90_TMA_LOADENS4_14ComposedLayoutINS4_7SwizzleILi3ELi4ELi3EEENS4_18smem_ptr_flag_bitsILi16EEENSU_INS5_IJSG_NSA_ILi64EEEEEENS5_IJS19_SB_EEEEEEEvNS4_8identityES13_S1D_vS1E_EENS_8epilogue10collective6detail29Sm90TmaWarpSpecializedAdapterINS1H_15DefaultEpilogueISJ_SK_SK_NS1G_6thread17LinearCombinationISJ_Li1EffLNS1L_9ScaleType4KindE0ELNS_15FloatRoundStyleE2ESJ_EENS1_15EpilogueDefaultEEEEEvvEEEEvNT_6ParamsE --------------------------
	.section	.text._ZN7cutlass13device_kernelINS_4gemm6kernel13GemmUniversalIN4cute5tupleIJiiiiEEENS1_10collective13CollectiveMmaINS1_34MainloopSm90TmaGmmaWarpSpecializedILi3ENS5_IJNS4_1CILi1EEESB_SB_EEENS1_35KernelTmaWarpSpecializedCooperativeEEENS5_IJNSA_ILi128EEENSA_ILi8EEENSA_ILi256EEEEEENS_6half_tENS5_IJlSB_lEEESJ_SK_NS4_8TiledMMAINS4_8MMA_AtomIJNS4_4SM904GMMA24MMA_64x8x16_F32F16F16_SSILNSO_5MajorE0ELSQ_0ELNSO_7ScaleInE1ELSR_1EEEEEENS4_6LayoutINS5_IJNSA_ILi2EEESB_SB_EEENS5_IJSB_NSA_ILi0EEESX_EEEEENS5_IJNS4_10UnderscoreES10_S10_EEEEENS4_13SM90_TMA_LOADENS4_14ComposedLayoutINS4_7SwizzleILi3ELi4ELi3EEENS4_18smem_ptr_flag_bitsILi16EEENSU_INS5_IJSG_NSA_ILi64EEEEEENS5_IJS19_SB_EEEEEEEvNS4_8identityES13_S1D_vS1E_EENS_8epilogue10collective6detail29Sm90TmaWarpSpecializedAdapterINS1H_15DefaultEpilogueISJ_SK_SK_NS1G_6thread17LinearCombinationISJ_Li1EffLNS1L_9ScaleType4KindE0ELNS_15FloatRoundStyleE2ESJ_EENS1_15EpilogueDefaultEEEEEvvEEEEvNT_6ParamsE,"ax",@progbits
	.align	128
.text._ZN7cutlass13device_kernelINS_4gemm6kernel13GemmUniversalIN4cute5tupleIJiiiiEEENS1_10collective13CollectiveMmaINS1_34MainloopSm90TmaGmmaWarpSpecializedILi3ENS5_IJNS4_1CILi1EEESB_SB_EEENS1_35KernelTmaWarpSpecializedCooperativeEEENS5_IJNSA_ILi128EEENSA_ILi8EEENSA_ILi256EEEEEENS_6half_tENS5_IJlSB_lEEESJ_SK_NS4_8TiledMMAINS4_8MMA_AtomIJNS4_4SM904GMMA24MMA_64x8x16_F32F16F16_SSILNSO_5MajorE0ELSQ_0ELNSO_7ScaleInE1ELSR_1EEEEEENS4_6LayoutINS5_IJNSA_ILi2EEESB_SB_EEENS5_IJSB_NSA_ILi0EEESX_EEEEENS5_IJNS4_10UnderscoreES10_S10_EEEEENS4_13SM90_TMA_LOADENS4_14ComposedLayoutINS4_7SwizzleILi3ELi4ELi3EEENS4_18smem_ptr_flag_bitsILi16EEENSU_INS5_IJSG_NSA_ILi64EEEEEENS5_IJS19_SB_EEEEEEEvNS4_8identityES13_S1D_vS1E_EENS_8epilogue10collective6detail29Sm90TmaWarpSpecializedAdapterINS1H_15DefaultEpilogueISJ_SK_SK_NS1G_6thread17LinearCombinationISJ_Li1EffLNS1L_9ScaleType4KindE0ELNS_15FloatRoundStyleE2ESJ_EENS1_15EpilogueDefaultEEEEEvvEEEEvNT_6ParamsE:
        .type           _ZN7cutlass13device_kernelINS_4gemm6kernel13GemmUniversalIN4cute5tupleIJiiiiEEENS1_10collective13CollectiveMmaINS1_34MainloopSm90TmaGmmaWarpSpecializedILi3ENS5_IJNS4_1CILi1EEESB_SB_EEENS1_35KernelTmaWarpSpecializedCooperativeEEENS5_IJNSA_ILi128EEENSA_ILi8EEENSA_ILi256EEEEEENS_6half_tENS5_IJlSB_lEEESJ_SK_NS4_8TiledMMAINS4_8MMA_AtomIJNS4_4SM904GMMA24MMA_64x8x16_F32F16F16_SSILNSO_5MajorE0ELSQ_0ELNSO_7ScaleInE1ELSR_1EEEEEENS4_6LayoutINS5_IJNSA_ILi2EEESB_SB_EEENS5_IJSB_NSA_ILi0EEESX_EEEEENS5_IJNS4_10UnderscoreES10_S10_EEEEENS4_13SM90_TMA_LOADENS4_14ComposedLayoutINS4_7SwizzleILi3ELi4ELi3EEENS4_18smem_ptr_flag_bitsILi16EEENSU_INS5_IJSG_NSA_ILi64EEEEEENS5_IJS19_SB_EEEEEEEvNS4_8identityES13_S1D_vS1E_EENS_8epilogue10collective6detail29Sm90TmaWarpSpecializedAdapterINS1H_15DefaultEpilogueISJ_SK_SK_NS1G_6thread17LinearCombinationISJ_Li1EffLNS1L_9ScaleType4KindE0ELNS_15FloatRoundStyleE2ESJ_EENS1_15EpilogueDefaultEEEEEvvEEEEvNT_6ParamsE,@function
        .size           _ZN7cutlass13device_kernelINS_4gemm6kernel13GemmUniversalIN4cute5tupleIJiiiiEEENS1_10collective13CollectiveMmaINS1_34MainloopSm90TmaGmmaWarpSpecializedILi3ENS5_IJNS4_1CILi1EEESB_SB_EEENS1_35KernelTmaWarpSpecializedCooperativeEEENS5_IJNSA_ILi128EEENSA_ILi8EEENSA_ILi256EEEEEENS_6half_tENS5_IJlSB_lEEESJ_SK_NS4_8TiledMMAINS4_8MMA_AtomIJNS4_4SM904GMMA24MMA_64x8x16_F32F16F16_SSILNSO_5MajorE0ELSQ_0ELNSO_7ScaleInE1ELSR_1EEEEEENS4_6LayoutINS5_IJNSA_ILi2EEESB_SB_EEENS5_IJSB_NSA_ILi0EEESX_EEEEENS5_IJNS4_10UnderscoreES10_S10_EEEEENS4_13SM90_TMA_LOADENS4_14ComposedLayoutINS4_7SwizzleILi3ELi4ELi3EEENS4_18smem_ptr_flag_bitsILi16EEENSU_INS5_IJSG_NSA_ILi64EEEEEENS5_IJS19_SB_EEEEEEEvNS4_8identityES13_S1D_vS1E_EENS_8epilogue10collective6detail29Sm90TmaWarpSpecializedAdapterINS1H_15DefaultEpilogueISJ_SK_SK_NS1G_6thread17LinearCombinationISJ_Li1EffLNS1L_9ScaleType4KindE0ELNS_15FloatRoundStyleE2ESJ_EENS1_15EpilogueDefaultEEEEEvvEEEEvNT_6ParamsE,(.L_x_72 - _ZN7cutlass13device_kernelINS_4gemm6kernel13GemmUniversalIN4cute5tupleIJiiiiEEENS1_10collective13CollectiveMmaINS1_34MainloopSm90TmaGmmaWarpSpecializedILi3ENS5_IJNS4_1CILi1EEESB_SB_EEENS1_35KernelTmaWarpSpecializedCooperativeEEENS5_IJNSA_ILi128EEENSA_ILi8EEENSA_ILi256EEEEEENS_6half_tENS5_IJlSB_lEEESJ_SK_NS4_8TiledMMAINS4_8MMA_AtomIJNS4_4SM904GMMA24MMA_64x8x16_F32F16F16_SSILNSO_5MajorE0ELSQ_0ELNSO_7ScaleInE1ELSR_1EEEEEENS4_6LayoutINS5_IJNSA_ILi2EEESB_SB_EEENS5_IJSB_NSA_ILi0EEESX_EEEEENS5_IJNS4_10UnderscoreES10_S10_EEEEENS4_13SM90_TMA_LOADENS4_14ComposedLayoutINS4_7SwizzleILi3ELi4ELi3EEENS4_18smem_ptr_flag_bitsILi16EEENSU_INS5_IJSG_NSA_ILi64EEEEEENS5_IJS19_SB_EEEEEEEvNS4_8identityES13_S1D_vS1E_EENS_8epilogue10collective6detail29Sm90TmaWarpSpecializedAdapterINS1H_15DefaultEpilogueISJ_SK_SK_NS1G_6thread17LinearCombinationISJ_Li1EffLNS1L_9ScaleType4KindE0ELNS_15FloatRoundStyleE2ESJ_EENS1_15EpilogueDefaultEEEEEvvEEEEvNT_6ParamsE)
        .other          _ZN7cutlass13device_kernelINS_4gemm6kernel13GemmUniversalIN4cute5tupleIJiiiiEEENS1_10collective13CollectiveMmaINS1_34MainloopSm90TmaGmmaWarpSpecializedILi3ENS5_IJNS4_1CILi1EEESB_SB_EEENS1_35KernelTmaWarpSpecializedCooperativeEEENS5_IJNSA_ILi128EEENSA_ILi8EEENSA_ILi256EEEEEENS_6half_tENS5_IJlSB_lEEESJ_SK_NS4_8TiledMMAINS4_8MMA_AtomIJNS4_4SM904GMMA24MMA_64x8x16_F32F16F16_SSILNSO_5MajorE0ELSQ_0ELNSO_7ScaleInE1ELSR_1EEEEEENS4_6LayoutINS5_IJNSA_ILi2EEESB_SB_EEENS5_IJSB_NSA_ILi0EEESX_EEEEENS5_IJNS4_10UnderscoreES10_S10_EEEEENS4_13SM90_TMA_LOADENS4_14ComposedLayoutINS4_7SwizzleILi3ELi4ELi3EEENS4_18smem_ptr_flag_bitsILi16EEENSU_INS5_IJSG_NSA_ILi64EEEEEENS5_IJS19_SB_EEEEEEEvNS4_8identityES13_S1D_vS1E_EENS_8epilogue10collective6detail29Sm90TmaWarpSpecializedAdapterINS1H_15DefaultEpilogueISJ_SK_SK_NS1G_6thread17LinearCombinationISJ_Li1EffLNS1L_9ScaleType4KindE0ELNS_15FloatRoundStyleE2ESJ_EENS1_15EpilogueDefaultEEEEEvvEEEEvNT_6ParamsE,@"STO_CUDA_ENTRY STV_DEFAULT"
_ZN7cutlass13device_kernelINS_4gemm6kernel13GemmUniversalIN4cute5tupleIJiiiiEEENS1_10collective13CollectiveMmaINS1_34MainloopSm90TmaGmmaWarpSpecializedILi3ENS5_IJNS4_1CILi1EEESB_SB_EEENS1_35KernelTmaWarpSpecializedCooperativeEEENS5_IJNSA_ILi128EEENSA_ILi8EEENSA_ILi256EEEEEENS_6half_tENS5_IJlSB_lEEESJ_SK_NS4_8TiledMMAINS4_8MMA_AtomIJNS4_4SM904GMMA24MMA_64x8x16_F32F16F16_SSILNSO_5MajorE0ELSQ_0ELNSO_7ScaleInE1ELSR_1EEEEEENS4_6LayoutINS5_IJNSA_ILi2EEESB_SB_EEENS5_IJSB_NSA_ILi0EEESX_EEEEENS5_IJNS4_10UnderscoreES10_S10_EEEEENS4_13SM90_TMA_LOADENS4_14ComposedLayoutINS4_7SwizzleILi3ELi4ELi3EEENS4_18smem_ptr_flag_bitsILi16EEENSU_INS5_IJSG_NSA_ILi64EEEEEENS5_IJS19_SB_EEEEEEEvNS4_8identityES13_S1D_vS1E_EENS_8epilogue10collective6detail29Sm90TmaWarpSpecializedAdapterINS1H_15DefaultEpilogueISJ_SK_SK_NS1G_6thread17LinearCombinationISJ_Li1EffLNS1L_9ScaleType4KindE0ELNS_15FloatRoundStyleE2ESJ_EENS1_15EpilogueDefaultEEEEEvvEEEEvNT_6ParamsE:
[----:B------:R-:W0:Y:S01]  /*0000*/  LDC R1, c[0x0][0x28] ;  /* 0x00000a00ff017b82 */ /* 0x000e220000000800 */
[----:B------:R-:W1:Y:S01]  /*0010*/  S2R R2, SR_TID.X ;  /* 0x0000000000027919 */ /* 0x000e620000002100 */
[----:B------:R-:W-:Y:S01]  /*0020*/  ELECT P0, URZ, PT ;  /* 0x00000000003f782f */ /* 0x000fe20003800000 */
[----:B------:R-:W-:Y:S01]  /*0030*/  BSSY B0, `(.L_x_0) ;  /* 0x000000f000007945 */ /* 0x000fe20003800000 */
[--C-:B-1----:R-:W-:Y:S02]  /*0040*/  SHF.R.U32.HI R0, RZ, 0x5, R2.reuse ;  /* 0x00000005ff007819 */ /* 0x102fe40000011602 */
[----:B------:R-:W-:-:S03]  /*0050*/  SHF.R.U32.HI R7, RZ, 0x7, R2 ;  /* 0x00000007ff077819 */ /* 0x000fc60000011602 */
[----:B------:R-:W1:Y:S04]  /*0060*/  SHFL.IDX PT, R3, R0, RZ, 0x1f ;  /* 0x00001fff00037589 */ /* 0x000e6800000e0000 */
[----:B------:R2:W3:Y:S01]  /*0070*/  SHFL.IDX PT, R10, R7, RZ, 0x1f ;  /* 0x00001fff070a7589 */ /* 0x0004e200000e0000 */
[----:B-1----:R-:W-:-:S13]  /*0080*/  ISETP.NE.OR P0, PT, R3, RZ, !P0 ;  /* 0x000000ff0300720c */ /* 0x002fda0004705670 */
[----:B0-23--:R-:W-:Y:S05]  /*0090*/  @P0 BRA `(.L_x_1) ;  /* 0x0000000000200947 */ /* 0x00dfea0003800000 */
[----:B------:R-:W-:Y:S02]  /*00a0*/  ULDC.64 UR4, c[0x0][0x198] ;  /* 0x0000660000047ab9 */ /* 0x000fe40000000a00 */
[----:B------:R-:W-:Y:S02]  /*00b0*/  UIADD3 UR6, UP0, UR4, 0xf0, URZ ;  /* 0x000000f004067890 */ /* 0x000fe4000ff1e03f */
[----:B------:R-:W-:Y:S02]  /*00c0*/  UIADD3 UR4, UP1, UR4, 0x1f0, URZ ;  /* 0x000001f004047890 */ /* 0x000fe4000ff3e03f */
[----:B------:R-:W-:Y:S02]  /*00d0*/  UIADD3.X UR7, URZ, UR5, URZ, UP0, !UPT ;  /* 0x000000053f077290 */ /* 0x000fe400087fe43f */
[----:B------:R-:W-:-:S07]  /*00e0*/  UIADD3.X UR5, URZ, UR5, URZ, UP1, !UPT ;  /* 0x000000053f057290 */ /* 0x000fce0008ffe43f */
[----:B------:R0:W-:Y:S02]  /*00f0*/  UTMACCTL.PF [UR6] ;  /* 0x00000000060079b9 */ /* 0x0001e40008040000 */
[----:B------:R0:W-:Y:S02]  /*0100*/  UTMACCTL.PF [UR4] ;  /* 0x00000000040079b9 */ /* 0x0001e40008040000 */
[----:B0-----:R-:W-:Y:S01]  /*0110*/  NOP ;  /* 0x0000000000007918 */ /* 0x001fe20000000000 */
.L_x_1:
[----:B------:R-:W-:Y:S05]  /*0120*/  BSYNC B0 ;  /* 0x0000000000007941 */ /* 0x000fea0003800000 */
.L_x_0:
[----:B------:R-:W0:Y:S02]  /*0130*/  SHFL.IDX PT, R4, R0, RZ, 0x1f ;  /* 0x00001fff00047589 */ /* 0x000e2400000e0000 */
[----:B0-----:R-:W-:-:S13]  /*0140*/  ISETP.NE.AND P0, PT, R4, RZ, PT ;  /* 0x000000ff0400720c */ /* 0x001fda0003f05270 */
[----:B------:R-:W-:Y:S05]  /*0150*/  @P0 BRA `(.L_x_2) ;  /* 0x0000000000500947 */ /* 0x000fea0003800000 */
[----:B------:R-:W0:Y:S01]  /*0160*/  S2UR UR8, SR_CgaCtaId ;  /* 0x00000000000879c3 */ /* 0x000e220000008800 */
[----:B------:R-:W-:Y:S01]  /*0170*/  UMOV UR4, 0x400 ;  /* 0x0000040000047882 */ /* 0x000fe20000000000 */
[----:B------:R-:W-:Y:S01]  /*0180*/  UMOV UR5, 0x1 ;  /* 0x0000000100057882 */ /* 0x000fe20000000000 */
[----:B------:R-:W-:Y:S01]  /*0190*/  UMOV UR6, 0x100 ;  /* 0x0000010000067882 */ /* 0x000fe20000000000 */
[----:B------:R-:W-:Y:S01]  /*01a0*/  ELECT P0, URZ, PT ;  /* 0x00000000003f782f */ /* 0x000fe20003800000 */
[----:B------:R-:W-:-:S04]  /*01b0*/  UIADD3 UR6, -UR6, 0x100000, URZ ;  /* 0x0010000006067890 */ /* 0x000fc8000fffe13f */
[----:B------:R-:W-:Y:S02]  /*01c0*/  USHF.L.U32 UR7, UR6, 0xb, URZ ;  /* 0x0000000b06077899 */ /* 0x000fe4000800063f */
[----:B------:R-:W-:Y:S02]  /*01d0*/  USHF.L.U32 UR6, UR6, 0x1, URZ ;  /* 0x0000000106067899 */ /* 0x000fe4000800063f */
[----:B0-----:R-:W-:Y:S02]  /*01e0*/  ULEA UR8, UR8, UR4, 0x18 ;  /* 0x0000000408087291 */ /* 0x001fe4000f8ec03f */
[----:B------:R-:W-:-:S04]  /*01f0*/  UIADD3 UR4, -UR5, 0x100000, URZ ;  /* 0x0010000005047890 */ /* 0x000fc8000fffe13f */
[----:B------:R-:W-:Y:S02]  /*0200*/  USHF.L.U32 UR5, UR4, 0xb, URZ ;  /* 0x0000000b04057899 */ /* 0x000fe4000800063f */
[----:B------:R-:W-:Y:S01]  /*0210*/  USHF.L.U32 UR4, UR4, 0x1, URZ ;  /* 0x0000000104047899 */ /* 0x000fe2000800063f */
[----:B------:R-:W0:Y:S11]  /*0220*/  FENCE.VIEW.ASYNC.S ;  /* 0x00000000000073c6 */ /* 0x000e360000000000 */
[----:B0-----:R0:W1:Y:S01]  /*0230*/  SYNCS.EXCH.64 URZ, [UR8], UR4 ;  /* 0x00000004083f75b2 */ /* 0x0010620008000100 */
[----:B------:R0:W2:Y:S01]  /*0240*/  SYNCS.EXCH.64 URZ, [UR8+0x18], UR6 ;  /* 0x00001806083f75b2 */ /* 0x0000a20008000100 */
[----:B------:R0:W3:Y:S01]  /*0250*/  SYNCS.EXCH.64 URZ, [UR8+0x8], UR4 ;  /* 0x00000804083f75b2 */ /* 0x0000e20008000100 */
[----:B------:R0:W4:Y:S01]  /*0260*/  SYNCS.EXCH.64 URZ, [UR8+0x20], UR6 ;  /* 0x00002006083f75b2 */ /* 0x0001220008000100 */
[----:B------:R0:W0:Y:S01]  /*0270*/  SYNCS.EXCH.64 URZ, [UR8+0x10], UR4 ;  /* 0x00001004083f75b2 */ /* 0x0000220008000100 */
[----:B------:R0:W0:Y:S01]  /*0280*/  SYNCS.EXCH.64 URZ, [UR8+0x28], UR6 ;  /* 0x00002806083f75b2 */ /* 0x0000220008000100 */
[----:B------:R-:W-:Y:S01]  /*0290*/  NOP ;  /* 0x0000000000007918 */ /* 0x000fe20000000000 */
.L_x_2:
[----:B------:R-:W5:Y:S01]  /*02a0*/  SHFL.IDX PT, R0, R0, RZ, 0x1f ;  /* 0x00001fff00007589 */ /* 0x000f6200000e0000 */
[----:B------:R-:W-:Y:S01]  /*02b0*/  ELECT P0, URZ, PT ;  /* 0x00000000003f782f */ /* 0x000fe20003800000 */
[----:B------:R-:W1:Y:S01]  /*02c0*/  LDC R19, c[0x0][0x65c] ;  /* 0x00019700ff137b82 */ /* 0x000e620000000800 */
[----:B0-----:R-:W-:Y:S01]  /*02d0*/  UMOV UR4, 0x20 ;  /* 0x0000002000047882 */ /* 0x001fe20000000000 */
[----:B------:R-:W0:Y:S01]  /*02e0*/  S2R R6, SR_CTAID.Y ;  /* 0x0000000000067919 */ /* 0x000e220000002600 */
[----:B------:R-:W-:Y:S01]  /*02f0*/  NOP ;  /* 0x0000000000007918 */ /* 0x000fe20000000000 */
[----:B------:R-:W-:Y:S01]  /*0300*/  ISETP.NE.AND P2, PT, R10, RZ, PT ;  /* 0x000000ff0a00720c */ /* 0x000fe20003f45270 */
[----:B------:R-:W-:Y:S01]  /*0310*/  NOP ;  /* 0x0000000000007918 */ /* 0x000fe20000000000 */
[----:B------:R-:W2:Y:S01]  /*0320*/  S2R R4, SR_CTAID.X ;  /* 0x0000000000047919 */ /* 0x000ea20000002500 */
[----:B------:R-:W-:Y:S01]  /*0330*/  IMAD.MOV.U32 R5, RZ, RZ, RZ ;  /* 0x000000ffff057224 */ /* 0x000fe200078e00ff */
[----:B-----5:R-:W-:-:S02]  /*0340*/  ISETP.NE.OR P0, PT, R0, RZ, !P0 ;  /* 0x000000ff0000720c */ /* 0x020fc40004705670 */
[----:B-1----:R-:W-:-:S04]  /*0350*/  ISETP.NE.AND P3, PT, R19, 0x1, PT ;  /* 0x000000011300780c */ /* 0x002fc80003f65270 */
[----:B------:R-:W-:Y:S02]  /*0360*/  P2R R0, PR, RZ, 0x8 ;  /* 0x00000008ff007803 */ /* 0x000fe40000000000 */
[----:B------:R-:W-:-:S04]  /*0370*/  SHF.R.S32.HI R0, RZ, 0x1f, R3 ;  /* 0x0000001fff007819 */ /* 0x000fc80000011403 */
[----:B------:R-:W-:Y:S01]  /*0380*/  LEA.HI R0, R0, R3, RZ, 0x2 ;  /* 0x0000000300007211 */ /* 0x000fe200078f10ff */
[----:B------:R-:W-:Y:S01]  /*0390*/  VOTEU.ALL UP0, P0 ;  /* 0x00000000003f7886 */ /* 0x000fe20000000000 */
[----:B------:R-:W-:Y:S01]  /*03a0*/  VOTEU.ALL UP1, P0 ;  /* 0x00000000003f7886 */ /* 0x000fe20000020000 */
[----:B------:R-:W2:Y:S01]  /*03b0*/  @P3 LDC R17, c[0x0][0x10] ;  /* 0x00000400ff113b82 */ /* 0x000ea20000000800 */
[----:B------:R-:W-:Y:S01]  /*03c0*/  LOP3.LUT R0, R0, 0xfffffffc, RZ, 0xc0, !PT ;  /* 0xfffffffc00007812 */ /* 0x000fe200078ec0ff */
[----:B0-----:R-:W-:Y:S01]  /*03d0*/  @P3 IMAD.MOV.U32 R8, RZ, RZ, R6 ;  /* 0x000000ffff083224 */ /* 0x001fe200078e0006 */
[----:B------:R-:W-:Y:S01]  /*03e0*/  @!UP0 UMOV UR6, 0x400 ;  /* 0x0000040000068882 */ /* 0x000fe20000000000 */
[----:B------:R-:W-:-:S04]  /*03f0*/  @!UP0 UIADD3 UR4, -UR4, 0x100000, URZ ;  /* 0x0010000004048890 */ /* 0x000fc8000fffe13f */
[----:B------:R-:W-:Y:S02]  /*0400*/  @!UP0 USHF.L.U32 UR5, UR4, 0xb, URZ ;  /* 0x0000000b04058899 */ /* 0x000fe4000800063f */
[----:B------:R-:W-:Y:S01]  /*0410*/  @!UP0 USHF.L.U32 UR4, UR4, 0x1, URZ ;  /* 0x0000000104048899 */ /* 0x000fe2000800063f */
[----:B------:R-:W-:Y:S02]  /*0420*/  @P3 IMAD.MOV.U32 R9, RZ, RZ, RZ ;  /* 0x000000ffff093224 */ /* 0x000fe400078e00ff */
[----:B------:R-:W-:Y:S01]  /*0430*/  IMAD.IADD R0, R3, 0x1, -R0 ;  /* 0x0000000103007824 */ /* 0x000fe200078e0a00 */
[----:B------:R-:W0:Y:S01]  /*0440*/  @!UP0 S2UR UR7, SR_CgaCtaId ;  /* 0x00000000000789c3 */ /* 0x000e220000008800 */
[----:B------:R-:W-:-:S03]  /*0450*/  @P3 IMAD.MOV.U32 R3, RZ, RZ, RZ ;  /* 0x000000ffff033224 */ /* 0x000fc600078e00ff */
[----:B------:R-:W-:-:S04]  /*0460*/  ISETP.NE.AND P1, PT, R0, 0x3, PT ;  /* 0x000000030000780c */ /* 0x000fc80003f25270 */
[----:B------:R-:W1:Y:S01]  /*0470*/  @!P3 LDC R11, c[0x0][0xc] ;  /* 0x00000300ff0bbb82 */ /* 0x000e620000000800 */
[----:B--2---:R-:W-:-:S04]  /*0480*/  @P3 IMAD.WIDE.U32 R16, R4, R17, R8 ;  /* 0x0000001104103225 */ /* 0x004fc800078e0008 */
[----:B------:R-:W-:Y:S01]  /*0490*/  @P3 IMAD.IADD R17, R17, 0x1, R3 ;  /* 0x0000000111113824 */ /* 0x000fe200078e0203 */
[----:B------:R-:W-:Y:S01]  /*04a0*/  LOP3.LUT R3, R2, 0x7f, RZ, 0xc0, !PT ;  /* 0x0000007f02037812 */ /* 0x000fe200078ec0ff */
[----:B0-----:R-:W-:Y:S01]  /*04b0*/  @!UP0 ULEA UR8, UR7, UR6, 0x18 ;  /* 0x0000000607088291 */ /* 0x001fe2000f8ec03f */
[----:B------:R-:W-:Y:S02]  /*04c0*/  VOTEU.ALL UP0, P0 ;  /* 0x00000000003f7886 */ /* 0x000fe40000000000 */
[----:B------:R-:W-:Y:S01]  /*04d0*/  ULDC UR6, c[0x0][0xc] ;  /* 0x0000030000067ab9 */ /* 0x000fe20000000800 */
[----:B------:R-:W-:Y:S01]  /*04e0*/  ISETP.EQ.OR P0, PT, R0, RZ, !P1 ;  /* 0x000000ff0000720c */ /* 0x000fe20004f02670 */
[----:B------:R-:W-:-:S03]  /*04f0*/  ULDC UR7, c[0x0][0x10] ;  /* 0x0000040000077ab9 */ /* 0x000fc60000000800 */
[C---:B------:R-:W-:Y:S01]  /*0500*/  ISETP.EQ.AND P0, PT, R10.reuse, RZ, P0 ;  /* 0x000000ff0a00720c */ /* 0x040fe20000702270 */
[----:B------:R-:W-:Y:S02]  /*0510*/  VIADD R10, R10, 0xffffffff ;  /* 0xffffffff0a0a7836 */ /* 0x000fe40000000000 */
[----:B-1----:R-:W-:Y:S01]  /*0520*/  @!P3 IMAD.WIDE.U32 R8, R11, R6, R4 ;  /* 0x000000060b08b225 */ /* 0x002fe200078e0004 */
[----:B------:R-:W0:Y:S02]  /*0530*/  FENCE.VIEW.ASYNC.S ;  /* 0x00000000000073c6 */ /* 0x000e240000000000 */
[----:B0-----:R-:W3:Y:S01]  /*0540*/  @!UP0 SYNCS.EXCH.64 URZ, [UR8+0x40], UR4 ;  /* 0x00004004083f85b2 */ /* 0x001ee20008000100 */
[----:B------:R-:W-:Y:S02]  /*0550*/  SEL R18, RZ, 0x1, !P0 ;  /* 0x00000001ff127807 */ /* 0x000fe40004000000 */
[----:B------:R-:W-:Y:S01]  /*0560*/  ISETP.GE.U32.AND P1, PT, R10, 0x2, PT ;  /* 0x000000020a00780c */ /* 0x000fe20003f26070 */
[----:B------:R-:W-:-:S02]  /*0570*/  @!P3 IMAD.MOV.U32 R16, RZ, RZ, R8 ;  /* 0x000000ffff10b224 */ /* 0x000fc400078e0008 */
[----:B------:R-:W-:Y:S01]  /*0580*/  @!P3 IMAD.MOV.U32 R17, RZ, RZ, R9 ;  /* 0x000000ffff11b224 */ /* 0x000fe200078e0009 */
[----:B------:R-:W-:Y:S01]  /*0590*/  SEL R18, R18, 0x2, P1 ;  /* 0x0000000212127807 */ /* 0x000fe20000800000 */
[----:B------:R0:W3:Y:S01]  /*05a0*/  @!UP1 SYNCS.EXCH.64 URZ, [UR8+0x48], UR4 ;  /* 0x00004804083f95b2 */ /* 0x0000e20008000100 */
[----:B------:R-:W-:Y:S01]  /*05b0*/  NOP ;  /* 0x0000000000007918 */ /* 0x000fe20000000000 */
[----:B0-----:R-:W-:-:S03]  /*05c0*/  UIMAD.WIDE.U32 UR4, UR6, UR7, URZ ;  /* 0x00000007060472a5 */ /* 0x001fc6000f8e003f */
[----:B------:R-:W-:Y:S02]  /*05d0*/  ULDC UR6, c[0x0][0x14] ;  /* 0x0000050000067ab9 */ /* 0x000fe40000000800 */
[----:B------:R-:W-:Y:S02]  /*05e0*/  UIMAD.WIDE.U32 UR38, UR4, UR6, URZ ;  /* 0x00000006042672a5 */ /* 0x000fe4000f8e003f */
[----:B------:R-:W-:-:S04]  /*05f0*/  UIMAD UR37, UR5, UR6, URZ ;  /* 0x00000006052572a4 */ /* 0x000fc8000f8e023f */
[----:B------:R-:W-:Y:S01]  /*0600*/  UIADD3 UR37, UR39, UR37, URZ ;  /* 0x0000002527257290 */ /* 0x000fe2000fffe03f */
[----:B---34-:R-:W-:Y:S06]  /*0610*/  BAR.SYNC.DEFER_BLOCKING 0x0 ;  /* 0x0000000000007b1d */ /* 0x018fec0000010000 */
[----:B------:R-:W-:Y:S05]  /*0620*/  @!P2 BRA `(.L_x_3) ;  /* 0x0000002c00f8a947 */ /* 0x000fea0003800000 */
[----:B------:R-:W-:-:S13]  /*0630*/  ISETP.GT.U32.AND P0, PT, R10, 0x1, PT ;  /* 0x000000010a00780c */ /* 0x000fda0003f04070 */
[----:B------:R-:W-:Y:S05]  /*0640*/  @P0 EXIT ;  /* 0x000000000000094d */ /* 0x000fea0003800000 */
[----:B------:R-:W-:Y:S01]  /*0650*/  ULDC.64 UR4, c[0x0][0x650] ;  /* 0x0001940000047ab9 */ /* 0x000fe20000000a00 */
[----:B------:R-:W-:Y:S01]  /*0660*/  PRMT R0, RZ, 0x7610, R0 ;  /* 0x00007610ff007816 */ /* 0x000fe20000000000 */
[----:B------:R-:W-:Y:S01]  /*0670*/  IMAD.MOV.U32 R39, RZ, RZ, -0x1 ;  /* 0xffffffffff277424 */ /* 0x000fe200078e00ff */
[----:B------:R-:W-:Y:S01]  /*0680*/  ISETP.GE.U32.AND P0, PT, R16, UR4, PT ;  /* 0x0000000410007c0c */ /* 0x000fe2000bf06070 */
[----:B------:R-:W-:Y:S02]  /*0690*/  IMAD.MOV.U32 R40, RZ, RZ, -0x1 ;  /* 0xffffffffff287424 */ /* 0x000fe400078e00ff */
[----:B------:R-:W-:Y:S01]  /*06a0*/  IMAD.MOV.U32 R29, RZ, RZ, -0x1 ;  /* 0xffffffffff1d7424 */ /* 0x000fe200078e00ff */
[----:B------:R-:W-:-:S13]  /*06b0*/  ISETP.GE.U32.AND.EX P0, PT, R17, UR5, PT, P0 ;  /* 0x0000000511007c0c */ /* 0x000fda000bf06100 */
[----:B------:R-:W-:Y:S05]  /*06c0*/  @P0 BRA `(.L_x_4) ;  /* 0x0000000400540947 */ /* 0x000fea0003800000 */
[----:B------:R-:W0:Y:S01]  /*06d0*/  LDC.64 R20, c[0x0][0x628] ;  /* 0x00018a00ff147b82 */ /* 0x000e220000000a00 */
[----:B------:R-:W-:Y:S02]  /*06e0*/  IMAD.MOV.U32 R8, RZ, RZ, R16 ;  /* 0x000000ffff087224 */ /* 0x000fe400078e0010 */
[----:B------:R-:W-:-:S05]  /*06f0*/  IMAD.MOV.U32 R9, RZ, RZ, R17 ;  /* 0x000000ffff097224 */ /* 0x000fca00078e0011 */
[----:B------:R-:W1:Y:S08]  /*0700*/  LDC R0, c[0x0][0x630] ;  /* 0x00018c00ff007b82 */ /* 0x000e700000000800 */
[----:B------:R-:W2:Y:S01]  /*0710*/  LDC.64 R22, c[0x0][0x620] ;  /* 0x00018800ff167b82 */ /* 0x000ea20000000a00 */
[----:B0-----:R-:W-:-:S04]  /*0720*/  ISETP.NE.U32.AND P0, PT, R20, RZ, PT ;  /* 0x000000ff1400720c */ /* 0x001fc80003f05070 */
[----:B------:R-:W-:-:S13]  /*0730*/  ISETP.NE.AND.EX P0, PT, R21, RZ, PT, P0 ;  /* 0x000000ff1500720c */ /* 0x000fda0003f05300 */
[----:B-12---:R-:W-:Y:S05]  /*0740*/  @!P0 BRA `(.L_x_5) ;  /* 0x0000000000288947 */ /* 0x006fea0003800000 */
[----:B------:R-:W0:Y:S02]  /*0750*/  LDC R13, c[0x0][0x634] ;  /* 0x00018d00ff0d7b82 */ /* 0x000e240000000800 */
[----:B0-----:R-:W-:-:S05]  /*0760*/  IADD3 R13, P0, R16, R13, RZ ;  /* 0x0000000d100d7210 */ /* 0x001fca0007f1e0ff */
[----:B------:R-:W-:-:S04]  /*0770*/  IMAD.X R15, RZ, RZ, R17, P0 ;  /* 0x000000ffff0f7224 */ /* 0x000fc800000e0611 */
[----:B------:R-:W-:-:S04]  /*0780*/  IMAD.WIDE.U32 R8, R15, R20, RZ ;  /* 0x000000140f087225 */ /* 0x000fc800078e00ff */
[----:B------:R-:W-:-:S04]  /*0790*/  IMAD.WIDE.U32 R10, P0, R13, R21, R8 ;  /* 0x000000150d0a7225 */ /* 0x000fc80007800008 */
[----:B------:R-:W-:-:S04]  /*07a0*/  IMAD.WIDE.U32 R8, R13, R20, RZ ;  /* 0x000000140d087225 */ /* 0x000fc800078e00ff */
[----:B------:R-:W-:Y:S01]  /*07b0*/  IMAD.X R13, RZ, RZ, RZ, P0 ;  /* 0x000000ffff0d7224 */ /* 0x000fe200000e06ff */
[----:B------:R-:W-:Y:S01]  /*07c0*/  IADD3 RZ, P0, R9, R10, RZ ;  /* 0x0000000a09ff7210 */ /* 0x000fe20007f1e0ff */
[----:B------:R-:W-:-:S04]  /*07d0*/  IMAD.MOV.U32 R12, RZ, RZ, R11 ;  /* 0x000000ffff0c7224 */ /* 0x000fc800078e000b */
[----:B------:R-:W-:-:S08]  /*07e0*/  IMAD.WIDE.U32.X R8, R15, R21, R12, P0 ;  /* 0x000000150f087225 */ /* 0x000fd000000e040c */
.L_x_5:
[-CC-:B------:R-:W-:Y:S01]  /*07f0*/  SHF.R.U64 R29, R8, R0.reuse, R9.reuse ;  /* 0x00000000081d7219 */ /* 0x180fe20000001209 */
[----:B------:R-:W0:Y:S01]  /*0800*/  LDC R12, c[0x0][0x618] ;  /* 0x00018600ff0c7b82 */ /* 0x000e220000000800 */
[----:B------:R-:W-:Y:S01]  /*0810*/  SHF.R.U32.HI R5, RZ, R0, R9 ;  /* 0x00000000ff057219 */ /* 0x000fe20000011609 */
[----:B------:R-:W-:Y:S01]  /*0820*/  ULDC UR4, c[0x0][0x150] ;  /* 0x0000540000047ab9 */ /* 0x000fe20000000800 */
[----:B------:R-:W-:Y:S02]  /*0830*/  IADD3 R11, P0, RZ, -R29, RZ ;  /* 0x8000001dff0b7210 */ /* 0x000fe40007f1e0ff */
[----:B------:R-:W-:-:S03]  /*0840*/  I2FP.F32.U32 R0, R4 ;  /* 0x0000000400007245 */ /* 0x000fc60000201000 */
[----:B------:R-:W1:Y:S01]  /*0850*/  LDC.64 R24, c[0x0][0x640] ;  /* 0x00019000ff187b82 */ /* 0x000e620000000a00 */
[----:B------:R-:W-:Y:S02]  /*0860*/  IMAD.X R13, RZ, RZ, ~R5, P0 ;  /* 0x000000ffff0d7224 */ /* 0x000fe400000e0e05 */
[----:B------:R-:W-:Y:S01]  /*0870*/  FMUL R0, R0, UR4 ;  /* 0x0000000400007c20 */ /* 0x000fe20008400000 */
[----:B------:R-:W-:Y:S01]  /*0880*/  IMAD.WIDE.U32 R8, R11, R22, R16 ;  /* 0x000000160b087225 */ /* 0x000fe200078e0010 */
[----:B------:R-:W-:-:S03]  /*0890*/  ULDC UR4, c[0x0][0x154] ;  /* 0x0000550000047ab9 */ /* 0x000fc60000000800 */
[----:B------:R-:W-:Y:S01]  /*08a0*/  IMAD R10, R13, R22, RZ ;  /* 0x000000160d0a7224 */ /* 0x000fe200078e02ff */
[----:B------:R-:W2:Y:S01]  /*08b0*/  LDC R5, c[0x0][0x144] ;  /* 0x00005100ff057b82 */ /* 0x000ea20000000800 */
[----:B------:R-:W3:Y:S02]  /*08c0*/  F2I.U32.TRUNC.NTZ R0, R0 ;  /* 0x0000000000007305 */ /* 0x000ee4000020f000 */
[----:B------:R-:W-:-:S04]  /*08d0*/  IMAD R11, R11, R23, R10 ;  /* 0x000000170b0b7224 */ /* 0x000fc800078e020a */
[----:B------:R-:W-:Y:S01]  /*08e0*/  IMAD.IADD R9, R9, 0x1, R11 ;  /* 0x0000000109097824 */ /* 0x000fe200078e020b */
[----:B------:R-:W4:Y:S01]  /*08f0*/  LDC R14, c[0x0][0x608] ;  /* 0x00018200ff0e7b82 */ /* 0x000f220000000800 */
[----:B------:R-:W-:-:S03]  /*0900*/  IMAD.MOV.U32 R11, RZ, RZ, -0x1 ;  /* 0xffffffffff0b7424 */ /* 0x000fc600078e00ff */
[--C-:B0-----:R-:W-:Y:S02]  /*0910*/  SHF.R.U64 R20, R8, R12, R9.reuse ;  /* 0x0000000c08147219 */ /* 0x101fe40000001209 */
[----:B------:R-:W-:Y:S02]  /*0920*/  I2FP.F32.U32 R8, R6 ;  /* 0x0000000600087245 */ /* 0x000fe40000201000 */
[----:B------:R-:W0:Y:S01]  /*0930*/  LDC R22, c[0x0][0x658] ;  /* 0x00019600ff167b82 */ /* 0x000e220000000800 */
[----:B-1----:R-:W-:Y:S01]  /*0940*/  ISETP.NE.U32.AND P0, PT, R24, RZ, PT ;  /* 0x000000ff1800720c */ /* 0x002fe20003f05070 */
[----:B---3--:R-:W-:Y:S01]  /*0950*/  IMAD.MOV R10, RZ, RZ, -R0 ;  /* 0x000000ffff0a7224 */ /* 0x008fe200078e0a00 */
[----:B------:R-:W-:Y:S01]  /*0960*/  SHF.R.U32.HI R9, RZ, R12, R9 ;  /* 0x0000000cff097219 */ /* 0x000fe20000011609 */
[----:B------:R-:W-:Y:S01]  /*0970*/  FMUL R8, R8, UR4 ;  /* 0x0000000408087c20 */ /* 0x000fe20008400000 */
[----:B------:R-:W-:-:S03]  /*0980*/  ISETP.NE.AND.EX P0, PT, R25, RZ, PT, P0 ;  /* 0x000000ff1900720c */ /* 0x000fc60003f05300 */
[----:B------:R-:W1:Y:S01]  /*0990*/  LDC R15, c[0x0][0x148] ;  /* 0x00005200ff0f7b82 */ /* 0x000e620000000800 */
[----:B--2---:R-:W-:-:S07]  /*09a0*/  IMAD R0, R5, R10, R4 ;  /* 0x0000000a05007224 */ /* 0x004fce00078e0204 */
[----:B------:R-:W2:Y:S01]  /*09b0*/  LDC R23, c[0x0][0x600] ;  /* 0x00018000ff177b82 */ /* 0x000ea20000000800 */
[-CC-:B----4-:R-:W-:Y:S02]  /*09c0*/  SHF.R.U64 R28, R20, R14.reuse, R9.reuse ;  /* 0x0000000e141c7219 */ /* 0x190fe40000001209 */
[----:B------:R-:W-:Y:S01]  /*09d0*/  SHF.R.U32.HI R5, RZ, R14, R9 ;  /* 0x0000000eff057219 */ /* 0x000fe20000011609 */
[----:B------:R-:W-:Y:S01]  /*09e0*/  IMAD.MOV.U32 R9, RZ, RZ, 0x1 ;  /* 0x00000001ff097424 */ /* 0x000fe200078e00ff */
[----:B------:R3:W4:Y:S03]  /*09f0*/  F2I.U32.TRUNC.NTZ R14, R8 ;  /* 0x00000008000e7305 */ /* 0x000726000020f000 */
[----:B------:R-:W1:Y:S01]  /*0a00*/  LDC R26, c[0x0][0x648] ;  /* 0x00019200ff1a7b82 */ /* 0x000e620000000800 */
[-C--:B0-----:R-:W-:Y:S02]  /*0a10*/  SHF.L.U32 R4, R11, R22.reuse, RZ ;  /* 0x000000160b047219 */ /* 0x081fe400000006ff */
[----:B------:R-:W-:-:S02]  /*0a20*/  SHF.R.U64 R30, R28, R22, R5 ;  /* 0x000000161c1e7219 */ /* 0x000fc40000001205 */
[----:B------:R-:W-:Y:S02]  /*0a30*/  LOP3.LUT R13, RZ, R4, RZ, 0x33, !PT ;  /* 0x00000004ff0d7212 */ /* 0x000fe400078e33ff */
[-C--:B------:R-:W-:Y:S01]  /*0a40*/  SHF.R.U32.HI R5, RZ, R22.reuse, R5 ;  /* 0x00000016ff057219 */ /* 0x080fe20000011605 */
[----:B------:R-:W0:Y:S01]  /*0a50*/  LDC R27, c[0x0][0x638] ;  /* 0x00018e00ff1b7b82 */ /* 0x000e220000000800 */
[----:B------:R-:W-:Y:S01]  /*0a60*/  SHF.L.U32 R12, R9, R22, RZ ;  /* 0x00000016090c7219 */ /* 0x000fe200000006ff */
[----:B------:R-:W-:-:S06]  /*0a70*/  IMAD.MOV.U32 R4, RZ, RZ, R30 ;  /* 0x000000ffff047224 */ /* 0x000fcc00078e001e */
[----:B------:R-:W0:Y:S01]  /*0a80*/  LDC R39, c[0x0][0x610] ;  /* 0x00018400ff277b82 */ /* 0x000e220000000800 */
[----:B---34-:R-:W-:Y:S05]  /*0a90*/  @!P0 BRA `(.L_x_6) ;  /* 0x0000000000288947 */ /* 0x018fea0003800000 */
[----:B------:R-:W3:Y:S02]  /*0aa0*/  LDC R11, c[0x0][0x64c] ;  /* 0x00019300ff0b7b82 */ /* 0x000ee40000000800 */
[----:B---3--:R-:W-:-:S05]  /*0ab0*/  IADD3 R11, P0, R30, R11, RZ ;  /* 0x0000000b1e0b7210 */ /* 0x008fca0007f1e0ff */
        /* <DEDUP_REMOVED lines=8> */
.L_x_6:
[----:B-1----:R-:W-:Y:S01]  /*0b40*/  SHF.R.U64 R4, R4, R26, R5 ;  /* 0x0000001a04047219 */ /* 0x002fe20000001205 */
[----:B--2---:R-:W-:Y:S01]  /*0b50*/  VIADD R5, R23, 0xffffffff ;  /* 0xffffffff17057836 */ /* 0x004fe20000000000 */
[----:B------:R-:W-:Y:S01]  /*0b60*/  LOP3.LUT R13, R28, R13, RZ, 0xc0, !PT ;  /* 0x0000000d1c0d7212 */ /* 0x000fe200078ec0ff */
[----:B------:R-:W-:Y:S02]  /*0b70*/  IMAD.MOV R14, RZ, RZ, -R14 ;  /* 0x000000ffff0e7224 */ /* 0x000fe400078e0a0e */
[----:B------:R-:W-:Y:S01]  /*0b80*/  IMAD.MOV R8, RZ, RZ, -R4 ;  /* 0x000000ffff087224 */ /* 0x000fe200078e0a04 */
[----:B------:R-:W-:Y:S01]  /*0b90*/  LOP3.LUT R5, R20, R5, RZ, 0xc0, !PT ;  /* 0x0000000514057212 */ /* 0x000fe200078ec0ff */
[----:B------:R-:W-:Y:S02]  /*0ba0*/  IMAD R13, R12, R4, R13 ;  /* 0x000000040c0d7224 */ /* 0x000fe400078e020d */
[----:B------:R-:W-:Y:S02]  /*0bb0*/  @P3 IMAD R0, R15, R14, R6 ;  /* 0x0000000e0f003224 */ /* 0x000fe400078e0206 */
[----:B0-----:R-:W-:-:S02]  /*0bc0*/  IMAD R4, R8, R27, R30 ;  /* 0x0000001b08047224 */ /* 0x001fc400078e021e */
[----:B------:R-:W-:Y:S02]  /*0bd0*/  IMAD R39, R13, R39, R0 ;  /* 0x000000270d277224 */ /* 0x000fe400078e0200 */
[----:B------:R-:W-:Y:S02]  /*0be0*/  IMAD R4, R4, R23, R5 ;  /* 0x0000001704047224 */ /* 0x000fe400078e0205 */
[----:B------:R-:W-:-:S03]  /*0bf0*/  IMAD.MOV.U32 R0, RZ, RZ, 0x1 ;  /* 0x00000001ff007424 */ /* 0x000fc600078e00ff */
[----:B------:R-:W-:Y:S02]  /*0c00*/  SEL R40, R4, R39, !P3 ;  /* 0x0000002704287207 */ /* 0x000fe40005800000 */
[----:B------:R-:W-:-:S07]  /*0c10*/  SEL R39, R39, R4, !P3 ;  /* 0x0000000427277207 */ /* 0x000fce0005800000 */
.L_x_4:
[----:B------:R-:W-:-:S08]  /*0c20*/  NOP ;  /* 0x0000000000007918 */ /* 0x000fd00000000000 */
[----:B------:R-:W0:Y:S02]  /*0c30*/  USETMAXREG.TRY_ALLOC.CTAPOOL UP0, 0xe8 ;  /* 0x000000e8000079c8 */ /* 0x000e240008000600 */
[----:B0-----:R-:W-:-:S13]  /*0c40*/  PLOP3.LUT P0, PT, PT, PT, UP0, 0x80, 0x0 ;  /* 0x000000000000781c */ /* 0x001fda0003f0f008 */
[----:B------:R-:W-:Y:S05]  /*0c50*/  @!P0 BRA `(.L_x_4) ;  /* 0xfffffffc00f08947 */ /* 0x000fea000383ffff */
[----:B------:R-:W-:Y:S01]  /*0c60*/  ULDC.64 UR4, c[0x0][0x598] ;  /* 0x0001660000047ab9 */ /* 0x000fe20000000a00 */
[----:B------:R-:W-:Y:S01]  /*0c70*/  ULDC.64 UR40, c[0x0][0x208] ;  /* 0x0000820000287ab9 */ /* 0x000fe20000000a00 */
[----:B------:R-:W-:-:S04]  /*0c80*/  ISETP.NE.U32.AND P0, PT, RZ, UR4, PT ;  /* 0x00000004ff007c0c */ /* 0x000fc8000bf05070 */
[----:B------:R-:W-:-:S13]  /*0c90*/  ISETP.NE.AND.EX P0, PT, RZ, UR5, PT, P0 ;  /* 0x00000005ff007c0c */ /* 0x000fda000bf05300 */
[----:B------:R-:W-:Y:S05]  /*0ca0*/  @!P0 BRA `(.L_x_7) ;  /* 0x00000000001c8947 */ /* 0x000fea0003800000 */
[----:B------:R-:W0:Y:S02]  /*0cb0*/  LDC.64 R4, c[0x0][0x598] ;  /* 0x00016600ff047b82 */ /* 0x000e240000000a00 */
[----:B0-----:R-:W2:Y:S02]  /*0cc0*/  LDG.E.64 R4, desc[UR40][R4.64] ;  /* 0x0000002804047981 */ /* 0x001ea4000c1e1b00 */
[----:B--2---:R-:W-:-:S04]  /*0cd0*/  ISETP.NE.U32.AND P0, PT, R4, RZ, PT ;  /* 0x000000ff0400720c */ /* 0x004fc80003f05070 */
[----:B------:R-:W-:-:S13]  /*0ce0*/  ISETP.NE.AND.EX P0, PT, R5, RZ, PT, P0 ;  /* 0x000000ff0500720c */ /* 0x000fda0003f05300 */
[----:B------:R-:W-:Y:S05]  /*0cf0*/  @!P0 BRA `(.L_x_7) ;  /* 0x0000000000088947 */ /* 0x000fea0003800000 */
[----:B------:R0:W5:Y:S01]  /*0d00*/  LD.E R28, desc[UR40][R4.64] ;  /* 0x00000028041c7980 */ /* 0x000162000c101900 */
[----:B------:R-:W-:Y:S05]  /*0d10*/  BRA `(.L_x_8) ;  /* 0x0000000000247947 */ /* 0x000fea0003800000 */
.L_x_7:
[----:B------:R-:W-:Y:S02]  /*0d20*/  ULDC.64 UR4, c[0x0][0x588] ;  /* 0x0001620000047ab9 */ /* 0x000fe40000000a00 */
[----:B------:R-:W-:-:S04]  /*0d30*/  ISETP.NE.U32.AND P0, PT, RZ, UR4, PT ;  /* 0x00000004ff007c0c */ /* 0x000fc8000bf05070 */
[----:B------:R-:W-:-:S13]  /*0d40*/  ISETP.NE.AND.EX P0, PT, RZ, UR5, PT, P0 ;  /* 0x00000005ff007c0c */ /* 0x000fda000bf05300 */
[----:B------:R-:W-:Y:S05]  /*0d50*/  @!P0 BRA `(.L_x_9) ;  /* 0x00000000000c8947 */ /* 0x000fea0003800000 */
[----:B------:R-:W0:Y:S02]  /*0d60*/  LDC.64 R4, c[0x0][0x588] ;  /* 0x00016200ff047b82 */ /* 0x000e240000000a00 */
[----:B0-----:R1:W5:Y:S01]  /*0d70*/  LDG.E R28, desc[UR40][R4.64] ;  /* 0x00000028041c7981 */ /* 0x001362000c1e1900 */
[----:B------:R-:W-:Y:S05]  /*0d80*/  BRA `(.L_x_8) ;  /* 0x0000000000087947 */ /* 0x000fea0003800000 */
.L_x_9:
[----:B------:R-:W-:Y:S02]  /*0d90*/  ULDC UR4, c[0x0][0x580] ;  /* 0x0001600000047ab9 */ /* 0x000fe40000000800 */
[----:B------:R-:W-:-:S07]  /*0da0*/  IMAD.U32 R28, RZ, RZ, UR4 ;  /* 0x00000004ff1c7e24 */ /* 0x000fce000f8e00ff */
.L_x_8:
[----:B------:R-:W-:Y:S02]  /*0db0*/  ULDC.64 UR4, c[0x0][0x5a0] ;  /* 0x0001680000047ab9 */ /* 0x000fe40000000a00 */
[----:B------:R-:W-:-:S04]  /*0dc0*/  ISETP.NE.U32.AND P0, PT, RZ, UR4, PT ;  /* 0x00000004ff007c0c */ /* 0x000fc8000bf05070 */
[----:B------:R-:W-:-:S13]  /*0dd0*/  ISETP.NE.AND.EX P0, PT, RZ, UR5, PT, P0 ;  /* 0x00000005ff007c0c */ /* 0x000fda000bf05300 */
[----:B------:R-:W-:Y:S05]  /*0de0*/  @!P0 BRA `(.L_x_10) ;  /* 0x00000000001c8947 */ /* 0x000fea0003800000 */
[----:B01----:R-:W0:Y:S02]  /*0df0*/  LDC.64 R4, c[0x0][0x5a0] ;  /* 0x00016800ff047b82 */ /* 0x003e240000000a00 */
[----:B0-----:R-:W2:Y:S02]  /*0e00*/  LDG.E.64 R4, desc[UR40][R4.64] ;  /* 0x0000002804047981 */ /* 0x001ea4000c1e1b00 */
[----:B--2---:R-:W-:-:S04]  /*0e10*/  ISETP.NE.U32.AND P0, PT, R4, RZ, PT ;  /* 0x000000ff0400720c */ /* 0x004fc80003f05070 */
[----:B------:R-:W-:-:S13]  /*0e20*/  ISETP.NE.AND.EX P0, PT, R5, RZ, PT, P0 ;  /* 0x000000ff0500720c */ /* 0x000fda0003f05300 */
[----:B------:R-:W-:Y:S05]  /*0e30*/  @!P0 BRA `(.L_x_10) ;  /* 0x0000000000088947 */ /* 0x000fea0003800000 */
[----:B------:R0:W5:Y:S01]  /*0e40*/  LD.E R30, desc[UR40][R4.64] ;  /* 0x00000028041e7980 */ /* 0x000162000c101900 */
[----:B------:R-:W-:Y:S05]  /*0e50*/  BRA `(.L_x_11) ;  /* 0x0000000000247947 */ /* 0x000fea0003800000 */
.L_x_10:
[----:B------:R-:W-:Y:S02]  /*0e60*/  ULDC.64 UR4, c[0x0][0x590] ;  /* 0x0001640000047ab9 */ /* 0x000fe40000000a00 */
[----:B------:R-:W-:-:S04]  /*0e70*/  ISETP.NE.U32.AND P0, PT, RZ, UR4, PT ;  /* 0x00000004ff007c0c */ /* 0x000fc8000bf05070 */
[----:B------:R-:W-:-:S13]  /*0e80*/  ISETP.NE.AND.EX P0, PT, RZ, UR5, PT, P0 ;  /* 0x00000005ff007c0c */ /* 0x000fda000bf05300 */
[----:B------:R-:W-:Y:S05]  /*0e90*/  @!P0 BRA `(.L_x_12) ;  /* 0x00000000000c8947 */ /* 0x000fea0003800000 */
[----:B------:R-:W2:Y:S02]  /*0ea0*/  LDC.64 R30, c[0x0][0x590] ;  /* 0x00016400ff1e7b82 */ /* 0x000ea40000000a00 */
[----:B--2---:R2:W5:Y:S01]  /*0eb0*/  LDG.E R30, desc[UR40][R30.64] ;  /* 0x000000281e1e7981 */ /* 0x004562000c1e1900 */
[----:B------:R-:W-:Y:S05]  /*0ec0*/  BRA `(.L_x_11) ;  /* 0x0000000000087947 */ /* 0x000fea0003800000 */
.L_x_12:
[----:B------:R-:W-:Y:S02]  /*0ed0*/  ULDC UR4, c[0x0][0x584] ;  /* 0x0001610000047ab9 */ /* 0x000fe40000000800 */
[----:B------:R-:W-:-:S07]  /*0ee0*/  IMAD.U32 R30, RZ, RZ, UR4 ;  /* 0x00000004ff1e7e24 */ /* 0x000fce000f8e00ff */
.L_x_11:
[----:B------:R-:W-:-:S13]  /*0ef0*/  LOP3.LUT P0, RZ, R0, 0xff, RZ, 0xc0, !PT ;  /* 0x000000ff00ff7812 */ /* 0x000fda000780c0ff */
[----:B------:R-:W-:Y:S05]  /*0f00*/  @!P0 EXIT ;  /* 0x000000000000894d */ /* 0x000fea0003800000 */
[----:B------:R-:W3:Y:S01]  /*0f10*/  LDC R32, c[0x0][0x658] ;  /* 0x00019600ff207b82 */ /* 0x000ee20000000800 */
[----:B------:R-:W-:Y:S01]  /*0f20*/  LOP3.LUT R7, R7, 0x1, RZ, 0xc0, !PT ;  /* 0x0000000107077812 */ /* 0x000fe200078ec0ff */
[----:B------:R-:W-:Y:S01]  /*0f30*/  ULDC.64 UR6, c[0x0][0x288] ;  /* 0x0000a20000067ab9 */ /* 0x000fe20000000a00 */
[----:B------:R-:W-:Y:S01]  /*0f40*/  SHF.R.U32.HI R0, RZ, 0x2, R2 ;  /* 0x00000002ff007819 */ /* 0x000fe20000011602 */
[----:B------:R-:W-:Y:S01]  /*0f50*/  UIADD3 UR4, UR7, 0xff, URZ ;  /* 0x000000ff07047890 */ /* 0x000fe2000fffe03f */
[----:B------:R-:W-:Y:S01]  /*0f60*/  SHF.R.U32.HI R3, RZ, 0x1, R3 ;  /* 0x00000001ff037819 */ /* 0x000fe20000011603 */
[----:B01----:R-:W-:Y:S01]  /*0f70*/  IMAD.SHL.U32 R5, R7, 0x40, RZ ;  /* 0x0000004007057824 */ /* 0x003fe200078e00ff */
[----:B------:R-:W-:Y:S01]  /*0f80*/  LOP3.LUT R0, R0, 0x7, RZ, 0xc0, !PT ;  /* 0x0000000700007812 */ /* 0x000fe200078ec0ff */
[----:B------:R-:W0:Y:S01]  /*0f90*/  LDC.64 R34, c[0x0][0x5c8] ;  /* 0x00017200ff227b82 */ /* 0x000e220000000a00 */
[----:B------:R-:W-:Y:S01]  /*0fa0*/  USHF.R.S32.HI UR5, URZ, 0x1f, UR4 ;  /* 0x0000001f3f057899 */ /* 0x000fe20008011404 */
[----:B------:R-:W-:Y:S01]  /*0fb0*/  LOP3.LUT R3, R3, 0x30, RZ, 0xc0, !PT ;  /* 0x0000003003037812 */ /* 0x000fe200078ec0ff */
[----:B------:R-:W-:Y:S01]  /*0fc0*/  IMAD.U32 R4, RZ, RZ, UR6 ;  /* 0x00000006ff047e24 */ /* 0x000fe2000f8e00ff */
[--C-:B------:R-:W-:Y:S01]  /*0fd0*/  LOP3.LUT R22, R5, 0x40, R0.reuse, 0xe2, !PT ;  /* 0x0000004005167812 */ /* 0x100fe200078ee200 */
[----:B------:R-:W-:Y:S01]  /*0fe0*/  ULEA.HI UR5, UR5, UR4, URZ, 0x8 ;  /* 0x0000000405057291 */ /* 0x000fe2000f8f403f */
[-C--:B------:R-:W-:Y:S01]  /*0ff0*/  IADD3 R0, RZ, -R3.reuse, -R0 ;  /* 0x80000003ff007210 */ /* 0x080fe20007ffe800 */
[----:B------:R-:W-:Y:S01]  /*1000*/  IMAD.MOV.U32 R5, RZ, RZ, 0x1 ;  /* 0x00000001ff057424 */ /* 0x000fe200078e00ff */
[----:B------:R-:W-:Y:S01]  /*1010*/  LOP3.LUT R22, R22, R3, RZ, 0xfc, !PT ;  /* 0x0000000316167212 */ /* 0x000fe200078efcff */
[----:B------:R-:W-:Y:S01]  /*1020*/  USHF.R.S32.HI UR43, URZ, 0x8, UR5 ;  /* 0x000000083f2b7899 */ /* 0x000fe20008011405 */
[----:B------:R-:W-:Y:S01]  /*1030*/  IMAD.MOV.U32 R3, RZ, RZ, -0x1 ;  /* 0xffffffffff037424 */ /* 0x000fe200078e00ff */
[C---:B--2---:R-:W-:Y:S01]  /*1040*/  LOP3.LUT R31, R2.reuse, 0x3, RZ, 0xc0, !PT ;  /* 0x00000003021f7812 */ /* 0x044fe200078ec0ff */
[----:B------:R-:W-:Y:S01]  /*1050*/  IMAD R0, R7, -0x40, R0 ;  /* 0xffffffc007007824 */ /* 0x000fe200078e0200 */
[----:B------:R-:W-:Y:S01]  /*1060*/  UISETP.LT.AND UP0, UPT, UR43, 0x1, UPT ;  /* 0x000000012b00788c */ /* 0x000fe2000bf01270 */
[----:B------:R-:W-:Y:S01]  /*1070*/  LOP3.LUT R36, R2, 0x80, RZ, 0xc0, !PT ;  /* 0x0000008002247812 */ /* 0x000fe200078ec0ff */
[----:B------:R-:W-:Y:S01]  /*1080*/  ULDC UR4, c[0x0][0x284] ;  /* 0x0000a10000047ab9 */ /* 0x000fe20000000800 */
[-C--:B---3--:R-:W-:Y:S01]  /*1090*/  SHF.L.U32 R3, R3, R32.reuse, RZ ;  /* 0x0000002003037219 */ /* 0x088fe200000006ff */
[----:B------:R-:W-:Y:S01]  /*10a0*/  USEL UR44, UR43, 0x1, UP0 ;  /* 0x000000012b2c7887 */ /* 0x000fe20008000000 */
[----:B------:R-:W-:Y:S01]  /*10b0*/  IMAD R31, R31, -0x2, R4 ;  /* 0xfffffffe1f1f7824 */ /* 0x000fe200078e0204 */
[----:B------:R-:W-:Y:S01]  /*10c0*/  SHF.L.U32 R32, R5, R32, RZ ;  /* 0x0000002005207219 */ /* 0x000fe200000006ff */
[----:B------:R-:W-:Y:S01]  /*10d0*/  VIADD R38, R0, UR4 ;  /* 0x0000000400267c36 */ /* 0x000fe20008000000 */
[----:B------:R-:W-:Y:S01]  /*10e0*/  LOP3.LUT R49, R18, 0x1, RZ, 0xfc, !PT ;  /* 0x0000000112317812 */ /* 0x000fe200078efcff */
[----:B------:R-:W-:Y:S01]  /*10f0*/  IMAD.MOV.U32 R23, RZ, RZ, RZ ;  /* 0x000000ffff177224 */ /* 0x000fe200078e00ff */
[----:B------:R-:W-:Y:S01]  /*1100*/  SHF.R.U32.HI R36, RZ, 0x7, R36 ;  /* 0x00000007ff247819 */ /* 0x000fe20000011624 */
[----:B------:R-:W-:Y:S01]  /*1110*/  UIADD3 UR44, UR43, -UR44, URZ ;  /* 0x8000002c2b2c7290 */ /* 0x000fe2000fffe03f */
[C---:B0-----:R-:W-:Y:S01]  /*1120*/  SHF.L.U64.HI R33, R34.reuse, 0x3, R35 ;  /* 0x0000000322217819 */ /* 0x041fe20000010223 */
[----:B------:R-:W-:Y:S01]  /*1130*/  IMAD.SHL.U32 R34, R34, 0x8, RZ ;  /* 0x0000000822227824 */ /* 0x000fe200078e00ff */
[----:B------:R-:W-:Y:S01]  /*1140*/  LOP3.LUT R37, RZ, R3, RZ, 0x33, !PT ;  /* 0x00000003ff257212 */ /* 0x000fe200078e33ff */
[----:B------:R-:W-:Y:S01]  /*1150*/  IMAD.SHL.U32 R35, R2, 0x2, RZ ;  /* 0x0000000202237824 */ /* 0x000fe200078e00ff */
[----:B------:R-:W-:Y:S01]  /*1160*/  UMOV UR36, URZ ;  /* 0x0000003f00247c82 */ /* 0x000fe20008000000 */
[----:B------:R-:W-:-:S06]  /*1170*/  UMOV UR42, URZ ;  /* 0x0000003f002a7c82 */ /* 0x000fcc0008000000 */
.L_x_38:
[----:B0-----:R-:W0:Y:S01]  /*1180*/  SHFL.IDX PT, R0, R36, RZ, 0x1f ;  /* 0x00001fff24007589 */ /* 0x001e2200000e0000 */
[----:B-1----:R-:W1:Y:S01]  /*1190*/  S2UR UR7, SR_CgaCtaId ;  /* 0x00000000000779c3 */ /* 0x002e620000008800 */
[----:B------:R-:W-:Y:S01]  /*11a0*/  UMOV UR6, 0x400 ;  /* 0x0000040000067882 */ /* 0x000fe20000000000 */
[----:B0-----:R-:W-:Y:S01]  /*11b0*/  R2UR UR4, R0 ;  /* 0x00000000000472ca */ /* 0x001fe200000e0000 */
[----:B-1----:R-:W-:-:S12]  /*11c0*/  ULEA UR46, UR7, UR6, 0x18 ;  /* 0x00000006072e7291 */ /* 0x002fd8000f8ec03f */
[----:B------:R-:W-:-:S04]  /*11d0*/  ULEA.HI UR5, UR4, UR4, URZ, 0x1 ;  /* 0x0000000404057291 */ /* 0x000fc8000f8f083f */
[----:B------:R-:W-:-:S04]  /*11e0*/  ULOP3.LUT UR5, UR5, 0x7fffe, URZ, 0xc0, !UPT ;  /* 0x0007fffe05057892 */ /* 0x000fc8000f8ec03f */
[----:B------:R-:W-:-:S03]  /*11f0*/  UIADD3 UR5, UR4, -UR5, URZ ;  /* 0x8000000504057290 */ /* 0x000fc6000fffe03f */
[----:B------:R-:W-:Y:S01]  /*1200*/  ULDC UR4, c[0x0][0x28c] ;  /* 0x0000a30000047ab9 */ /* 0x000fe20000000800 */
[----:B------:R-:W-:Y:S01]  /*1210*/  ULEA UR5, UR5, UR46, 0xd ;  /* 0x0000002e05057291 */ /* 0x000fe2000f8e683f */
[----:B------:R-:W-:-:S03]  /*1220*/  ISETP.LT.AND P0, PT, RZ, UR4, PT ;  /* 0x00000004ff007c0c */ /* 0x000fc6000bf01270 */
[----:B------:R-:W-:-:S04]  /*1230*/  UIADD3 UR5, UR5, 0x100, URZ ;  /* 0x0000010005057890 */ /* 0x000fc8000fffe03f */
[----:B------:R-:W-:-:S04]  /*1240*/  USHF.R.U32.HI UR5, URZ, 0x4, UR5 ;  /* 0x000000043f057899 */ /* 0x000fc80008011605 */
[----:B------:R-:W-:-:S04]  /*1250*/  ULOP3.LUT UR5, UR5, 0x3fff, URZ, 0xc0, !UPT ;  /* 0x00003fff05057892 */ /* 0x000fc8000f8ec03f */
[----:B------:R-:W-:Y:S01]  /*1260*/  ULOP3.LUT UR45, UR5, 0x10000, URZ, 0xfc, !UPT ;  /* 0x00010000052d7892 */ /* 0x000fe2000f8efc3f */
[----:B------:R-:W-:Y:S11]  /*1270*/  @P0 BRA `(.L_x_13) ;  /* 0x0000000000400947 */ /* 0x000ff60003800000 */
[----:B------:R-:W-:Y:S01]  /*1280*/  MOV R0, 0x0 ;  /* 0x0000000000007802 */ /* 0x000fe20000000f00 */
[----:B------:R-:W-:Y:S01]  /*1290*/  ULDC.64 UR4, c[0x4][0x68] ;  /* 0x01001a0000047ab9 */ /* 0x000fe20000000a00 */
[----:B------:R-:W-:Y:S01]  /*12a0*/  ULDC.64 UR6, c[0x4][0x8] ;  /* 0x0100020000067ab9 */ /* 0x000fe20000000a00 */
[----:B------:R-:W-:Y:S01]  /*12b0*/  IMAD.U32 R4, RZ, RZ, UR4 ;  /* 0x00000004ff047e24 */ /* 0x000fe2000f8e00ff */
[----:B------:R0:W1:Y:S01]  /*12c0*/  LDC.64 R2, c[0x4][R0] ;  /* 0x0100000000027b82 */ /* 0x0000620000000a00 */
[----:B------:R-:W-:Y:S01]  /*12d0*/  IMAD.U32 R5, RZ, RZ, UR5 ;  /* 0x00000005ff057e24 */ /* 0x000fe2000f8e00ff */
[----:B------:R-:W-:Y:S01]  /*12e0*/  ULDC.64 UR4, c[0x4][0x70] ;  /* 0x01001c0000047ab9 */ /* 0x000fe20000000a00 */
[----:B------:R-:W-:Y:S02]  /*12f0*/  IMAD.U32 R10, RZ, RZ, UR6 ;  /* 0x00000006ff0a7e24 */ /* 0x000fe4000f8e00ff */
[----:B------:R-:W-:Y:S02]  /*1300*/  IMAD.U32 R6, RZ, RZ, UR4 ;  /* 0x00000004ff067e24 */ /* 0x000fe4000f8e00ff */
[----:B------:R-:W-:-:S02]  /*1310*/  IMAD.U32 R7, RZ, RZ, UR5 ;  /* 0x00000005ff077e24 */ /* 0x000fc4000f8e00ff */
[----:B------:R-:W-:Y:S02]  /*1320*/  IMAD.U32 R11, RZ, RZ, UR7 ;  /* 0x00000007ff0b7e24 */ /* 0x000fe4000f8e00ff */
[----:B------:R-:W-:Y:S02]  /*1330*/  IMAD.MOV.U32 R8, RZ, RZ, 0x1e1 ;  /* 0x000001e1ff087424 */ /* 0x000fe400078e00ff */
[----:B------:R-:W-:Y:S02]  /*1340*/  IMAD.MOV.U32 R12, RZ, RZ, 0x1 ;  /* 0x00000001ff0c7424 */ /* 0x000fe400078e00ff */
[----:B0-----:R-:W-:-:S07]  /*1350*/  IMAD.MOV.U32 R13, RZ, RZ, RZ ;  /* 0x000000ffff0d7224 */ /* 0x001fce00078e00ff */
[----:B------:R-:W-:-:S07]  /*1360*/  LEPC R20, `(.L_x_13) ;  /* 0x000000001014794e */ /* 0x000fce0000000000 */
[----:B-1---5:R-:W-:Y:S05]  /*1370*/  CALL.ABS.NOINC R2 ;  /* 0x0000000002007343 */ /* 0x022fea0003c00000 */
.L_x_13:
[----:B------:R-:W-:-:S13]  /*1380*/  ISETP.NE.AND P0, PT, R49, 0x3, PT ;  /* 0x000000033100780c */ /* 0x000fda0003f05270 */
[----:B------:R-:W-:Y:S05]  /*1390*/  @!P0 BRA `(.L_x_14) ;  /* 0x0000000000048947 */ /* 0x000fea0003800000 */
[----:B------:R-:W-:Y:S01]  /*13a0*/  BPT.TRAP 0x1 ;  /* 0x000000040000795c */ /* 0x000fe20000300000 */
.L_x_14:
[----:B------:R-:W-:Y:S02]  /*13b0*/  IMAD.U32 R3, RZ, RZ, UR42 ;  /* 0x0000002aff037e24 */ /* 0x000fe4000f8e00ff */
[----:B------:R-:W-:-:S03]  /*13c0*/  IMAD.U32 R0, RZ, RZ, UR36 ;  /* 0x00000024ff007e24 */ /* 0x000fc6000f8e00ff */
[----:B------:R-:W-:Y:S02]  /*13d0*/  LEA R3, R3, UR46, 0x3 ;  /* 0x0000002e03037c11 */ /* 0x000fe4000f8e18ff */
[----:B------:R-:W-:-:S04]  /*13e0*/  SHF.L.U32 R0, R0, 0x1f, RZ ;  /* 0x0000001f00007819 */ /* 0x000fc800000006ff */
[----:B------:R0:W1:Y:S01]  /*13f0*/  SYNCS.PHASECHK.TRANS64.TRYWAIT P1, [R3+URZ], R0 ;  /* 0x00000000030075a7 */ /* 0x000062000802017f */
[----:B------:R-:W-:Y:S05]  /*1400*/  @!P0 BRA `(.L_x_15) ;  /* 0x0000000000048947 */ /* 0x000fea0003800000 */
[----:B------:R-:W-:Y:S01]  /*1410*/  BPT.TRAP 0x1 ;  /* 0x000000040000795c */ /* 0x000fe20000300000 */
.L_x_15:
[----:B------:R-:W-:-:S05]  /*1420*/  IMAD.U32 R2, RZ, RZ, UR44 ;  /* 0x0000002cff027e24 */ /* 0x000fca000f8e00ff */
[----:B------:R-:W-:Y:S01]  /*1430*/  ISETP.GE.AND P2, PT, R2, 0x1, PT ;  /* 0x000000010200780c */ /* 0x000fe20003f46270 */
[----:B-1----:R-:W-:-:S12]  /*1440*/  @P1 BRA `(.L_x_16) ;  /* 0x0000000000081947 */ /* 0x002fd80003800000 */
[----:B------:R-:W1:Y:S02]  /*1450*/  SYNCS.PHASECHK.TRANS64.TRYWAIT P1, [R3+URZ], R0 ;  /* 0x00000000030075a7 */ /* 0x000e64000802017f */
[----:B-1----:R-:W-:Y:S05]  /*1460*/  @!P1 BRA `(.L_x_17) ;  /* 0x00000038004c9947 */ /* 0x002fea0003800000 */
.L_x_16:
[----:B------:R-:W-:Y:S05]  /*1470*/  WARPSYNC.ALL ;  /* 0x0000000000007948 */ /* 0x000fea0003800000 */
[----:B------:R-:W-:Y:S01]  /*1480*/  UIADD3 UR4, UR46, 0x30100, URZ ;  /* 0x000301002e047890 */ /* 0x000fe2000fffe03f */
[----:B------:R-:W-:Y:S01]  /*1490*/  WARPGROUP.ARRIVE ;  /* 0x00000000000079c5 */ /* 0x000fe20000000000 */
[----:B------:R-:W-:Y:S02]  /*14a0*/  ULEA UR6, UR42, UR45, 0xc ;  /* 0x0000002d2a067291 */ /* 0x000fe4000f8e603f */
[----:B------:R-:W-:Y:S01]  /*14b0*/  USHF.R.U32.HI UR4, URZ, 0x4, UR4 ;  /* 0x000000043f047899 */ /* 0x000fe20008011604 */
[----:B------:R-:W-:Y:S01]  /*14c0*/  UMOV UR13, 0x40000040 ;  /* 0x40000040000d7882 */ /* 0x000fe20000000000 */
[----:B------:R-:W-:-:S02]  /*14d0*/  UMOV UR15, 0x40000000 ;  /* 0x40000000000f7882 */ /* 0x000fc40000000000 */
[----:B------:R-:W-:Y:S01]  /*14e0*/  ULOP3.LUT UR4, UR4, 0x3fff, URZ, 0xc0, !UPT ;  /* 0x00003fff04047892 */ /* 0x000fe2000f8ec03f */
[----:B------:R-:W-:Y:S01]  /*14f0*/  UMOV UR12, UR6 ;  /* 0x00000006000c7c82 */ /* 0x000fe20008000000 */
[----:B------:R-:W-:Y:S02]  /*1500*/  UMOV UR5, 0x40000040 ;  /* 0x4000004000057882 */ /* 0x000fe40000000000 */
[----:B------:R-:W-:Y:S01]  /*1510*/  ULOP3.LUT UR8, UR4, 0x10000, URZ, 0xfc, !UPT ;  /* 0x0001000004087892 */ /* 0x000fe2000f8efc3f */
[----:B------:R-:W-:-:S03]  /*1520*/  UMOV UR7, 0x40000000 ;  /* 0x4000000000077882 */ /* 0x000fc60000000000 */
[----:B------:R-:W-:-:S04]  /*1530*/  ULEA UR4, UR42, UR8, 0x8 ;  /* 0x000000082a047291 */ /* 0x000fc8000f8e403f */
[----:B------:R-:W-:-:S03]  /*1540*/  UIADD3 UR9, UR4, 0xc6, URZ ;  /* 0x000000c604097890 */ /* 0x000fc6000fffe03f */
[----:B------:R-:W-:Y:S02]  /*1550*/  UMOV UR14, UR4 ;  /* 0x00000004000e7c82 */ /* 0x000fe40008000000 */
[----:B------:R-:W-:Y:S01]  /*1560*/  HGMMA.64x8x16.F32 R24, gdesc[UR12], RZ, !UPT, gsb0 ;  /* 0x000000000c1879f0 */ /* 0x000fe2000c0008ff */
[----:B------:R-:W-:Y:S02]  /*1570*/  UIADD3 UR12, UR6, 0x2, URZ ;  /* 0x00000002060c7890 */ /* 0x000fe4000fffe03f */
[----:B------:R-:W-:Y:S01]  /*1580*/  UIADD3 UR14, UR4, 0x2, URZ ;  /* 0x00000002040e7890 */ /* 0x000fe2000fffe03f */
[----:B------:R-:W-:Y:S01]  /*1590*/  UMOV UR13, 0x40000040 ;  /* 0x40000040000d7882 */ /* 0x000fe20000000000 */
[----:B------:R-:W-:Y:S01]  /*15a0*/  UMOV UR15, 0x40000000 ;  /* 0x40000000000f7882 */ /* 0x000fe20000000000 */
[----:B------:R-:W-:Y:S02]  /*15b0*/  WARPGROUP.DEPBAR.LE gsb0, 0x0 ;  /* 0x00008000000079c5 */ /* 0x000fe40000010000 */
[----:B------:R-:W-:-:S06]  /*15c0*/  WARPGROUP.ARRIVE ;  /* 0x00000000000079c5 */ /* 0x000fcc0000000000 */
[----:B------:R-:W-:Y:S01]  /*15d0*/  HGMMA.64x8x16.F32 R24, gdesc[UR12], R24, gsb0 ;  /* 0x000000000c1879f0 */ /* 0x000fe20008000818 */
        /* <DEDUP_REMOVED lines=88> */
[----:B------:R-:W-:-:S07]  /*1b60*/  UIADD3 UR6, UR6, 0xc06, URZ ;  /* 0x00000c0606067890 */ /* 0x000fce000fffe03f */
[----:B------:R-:W-:Y:S01]  /*1b70*/  UMOV UR4, UR6 ;  /* 0x0000000600047c82 */ /* 0x000fe20008000000 */
[----:B------:R-:W-:Y:S01]  /*1b80*/  UMOV UR6, UR9 ;  /* 0x0000000900067c82 */ /* 0x000fe20008000000 */
[----:B------:R-:W-:Y:S02]  /*1b90*/  WARPGROUP.DEPBAR.LE gsb0, 0x0 ;  /* 0x00008000000079c5 */ /* 0x000fe40000010000 */
[----:B------:R-:W-:-:S06]  /*1ba0*/  WARPGROUP.ARRIVE ;  /* 0x00000000000079c5 */ /* 0x000fcc0000000000 */
[----:B------:R-:W-:Y:S03]  /*1bb0*/  HGMMA.64x8x16.F32 R24, gdesc[UR12], R24, gsb0 ;  /* 0x000000000c1879f0 */ /* 0x000fe60008000818 */
[----:B------:R-:W-:Y:S02]  /*1bc0*/  WARPGROUP.DEPBAR.LE gsb0, 0x0 ;  /* 0x00008000000079c5 */ /* 0x000fe40000010000 */
[----:B------:R-:W-:-:S06]  /*1bd0*/  WARPGROUP.ARRIVE ;  /* 0x00000000000079c5 */ /* 0x000fcc0000000000 */
[----:B------:R-:W-:Y:S03]  /*1be0*/  HGMMA.64x8x16.F32 R24, gdesc[UR4], R24, gsb0 ;  /* 0x00000000041879f0 */ /* 0x000fe60008000818 */
[----:B------:R-:W-:Y:S02]  /*1bf0*/  WARPGROUP.DEPBAR.LE gsb0, 0x0 ;  /* 0x00008000000079c5 */ /* 0x000fe40000010000 */
[----:B------:R-:W-:Y:S05]  /*1c00*/  @!P2 BRA `(.L_x_18) ;  /* 0x00000008006ca947 */ /* 0x000fea0003800000 */
[----:B------:R-:W-:Y:S01]  /*1c10*/  UIADD3 UR13, UR42, 0x1, URZ ;  /* 0x000000012a0d7890 */ /* 0x000fe2000fffe03f */
[----:B01----:R-:W-:Y:S01]  /*1c20*/  IMAD.U32 R0, RZ, RZ, UR44 ;  /* 0x0000002cff007e24 */ /* 0x003fe2000f8e00ff */
[----:B------:R-:W-:Y:S02]  /*1c30*/  UMOV UR9, UR42 ;  /* 0x0000002a00097c82 */ /* 0x000fe40008000000 */
[----:B------:R-:W-:-:S04]  /*1c40*/  UISETP.NE.AND UP0, UPT, UR13, 0x3, UPT ;  /* 0x000000030d00788c */ /* 0x000fc8000bf05270 */
[----:B------:R-:W-:Y:S02]  /*1c50*/  USEL UR4, URZ, 0x1, UP0 ;  /* 0x000000013f047887 */ /* 0x000fe40008000000 */
[----:B------:R-:W-:Y:S02]  /*1c60*/  USEL UR13, UR13, URZ, UP0 ;  /* 0x0000003f0d0d7287 */ /* 0x000fe40008000000 */
[----:B------:R-:W-:-:S06]  /*1c70*/  ULOP3.LUT UR4, UR36, UR4, URZ, 0x3c, !UPT ;  /* 0x0000000424047292 */ /* 0x000fcc000f8e3c3f */
[----:B------:R-:W-:-:S07]  /*1c80*/  IMAD.U32 R4, RZ, RZ, UR4 ;  /* 0x00000004ff047e24 */ /* 0x000fce000f8e00ff */
.L_x_25:
[----:B01----:R-:W-:Y:S05]  /*1c90*/  @!P0 BRA `(.L_x_19) ;  /* 0x0000000000048947 */ /* 0x003fea0003800000 */
[----:B------:R-:W-:Y:S01]  /*1ca0*/  BPT.TRAP 0x1 ;  /* 0x000000040000795c */ /* 0x000fe20000300000 */
.L_x_19:
[----:B------:R-:W0:Y:S01]  /*1cb0*/  S2UR UR4, SR_CgaCtaId ;  /* 0x00000000000479c3 */ /* 0x000e220000008800 */
[----:B------:R-:W-:Y:S01]  /*1cc0*/  UMOV UR10, 0x400 ;  /* 0x00000400000a7882 */ /* 0x000fe20000000000 */
[----:B------:R-:W-:Y:S01]  /*1cd0*/  SHF.L.U32 R2, R4, 0x1f, RZ ;  /* 0x0000001f04027819 */ /* 0x000fe200000006ff */
[----:B0-----:R-:W-:-:S04]  /*1ce0*/  ULEA UR10, UR4, UR10, 0x18 ;  /* 0x0000000a040a7291 */ /* 0x001fc8000f8ec03f */
[----:B------:R-:W-:-:S09]  /*1cf0*/  ULEA UR4, UR13, UR10, 0x3 ;  /* 0x0000000a0d047291 */ /* 0x000fd2000f8e183f */
[----:B------:R0:W1:Y:S01]  /*1d00*/  SYNCS.PHASECHK.TRANS64.TRYWAIT P1, [UR4], R2 ;  /* 0x00000002ff0075a7 */ /* 0x0000620008020144 */
[----:B------:R-:W-:Y:S05]  /*1d10*/  @!P0 BRA `(.L_x_20) ;  /* 0x0000000000048947 */ /* 0x000fea0003800000 */
[----:B------:R-:W-:Y:S01]  /*1d20*/  BPT.TRAP 0x1 ;  /* 0x000000040000795c */ /* 0x000fe20000300000 */
.L_x_20:
[----:B-1----:R-:W-:Y:S05]  /*1d30*/  @P1 BRA `(.L_x_21) ;  /* 0x0000000000081947 */ /* 0x002fea0003800000 */
[----:B------:R-:W1:Y:S02]  /*1d40*/  SYNCS.PHASECHK.TRANS64.TRYWAIT P1, [UR4], R2 ;  /* 0x00000002ff0075a7 */ /* 0x000e640008020144 */
[----:B-1----:R-:W-:Y:S05]  /*1d50*/  @!P1 BRA `(.L_x_22) ;  /* 0x0000003000249947 */ /* 0x002fea0003800000 */
.L_x_21:
[----:B------:R-:W-:Y:S01]  /*1d60*/  ULEA UR12, UR13, UR8, 0x8 ;  /* 0x000000080d0c7291 */ /* 0x000fe2000f8e403f */
[----:B------:R-:W-:Y:S01]  /*1d70*/  WARPGROUP.ARRIVE ;  /* 0x00000000000079c5 */ /* 0x000fe20000000000 */
[----:B------:R-:W-:Y:S01]  /*1d80*/  ULEA UR11, UR13, UR45, 0xc ;  /* 0x0000002d0d0b7291 */ /* 0x000fe2000f8e603f */
[----:B------:R-:W-:Y:S01]  /*1d90*/  UMOV UR7, 0x40000000 ;  /* 0x4000000000077882 */ /* 0x000fe20000000000 */
[----:B------:R-:W-:-:S03]  /*1da0*/  UMOV UR5, 0x40000040 ;  /* 0x4000004000057882 */ /* 0x000fc60000000000 */
[----:B------:R-:W-:Y:S02]  /*1db0*/  UMOV UR6, UR12 ;  /* 0x0000000c00067c82 */ /* 0x000fe40008000000 */
[----:B------:R-:W-:Y:S02]  /*1dc0*/  UMOV UR4, UR11 ;  /* 0x0000000b00047c82 */ /* 0x000fe40008000000 */
[----:B------:R-:W-:Y:S01]  /*1dd0*/  HGMMA.64x8x16.F32 R24, gdesc[UR4], R24, gsb0 ;  /* 0x00000000041879f0 */ /* 0x000fe20008000818 */
[----:B------:R-:W-:Y:S02]  /*1de0*/  UIADD3 UR6, UR12, 0x2, URZ ;  /* 0x000000020c067890 */ /* 0x000fe4000fffe03f */
[----:B------:R-:W-:Y:S01]  /*1df0*/  UIADD3 UR4, UR11, 0x2, URZ ;  /* 0x000000020b047890 */ /* 0x000fe2000fffe03f */
[----:B------:R-:W-:Y:S01]  /*1e00*/  UMOV UR7, 0x40000000 ;  /* 0x4000000000077882 */ /* 0x000fe20000000000 */
[----:B------:R-:W-:Y:S01]  /*1e10*/  UMOV UR5, 0x40000040 ;  /* 0x4000004000057882 */ /* 0x000fe20000000000 */
[----:B------:R-:W-:-:S02]  /*1e20*/  WARPGROUP.DEPBAR.LE gsb0, 0x0 ;  /* 0x00008000000079c5 */ /* 0x000fc40000010000 */
        /* <DEDUP_REMOVED lines=99> */
[----:B------:R-:W-:Y:S03]  /*2460*/  HGMMA.64x8x16.F32 R24, gdesc[UR4], R24, gsb0 ;  /* 0x00000000041879f0 */ /* 0x000fe60008000818 */
[----:B------:R-:W-:Y:S02]  /*2470*/  WARPGROUP.DEPBAR.LE gsb0, 0x0 ;  /* 0x00008000000079c5 */ /* 0x000fe40000010000 */
[----:B------:R-:W-:Y:S05]  /*2480*/  @!P0 BRA `(.L_x_23) ;  /* 0x0000000000048947 */ /* 0x000fea0003800000 */
[----:B------:R-:W-:Y:S01]  /*2490*/  BPT.TRAP 0x1 ;  /* 0x000000040000795c */ /* 0x000fe20000300000 */
.L_x_23:
[----:B------:R-:W-:Y:S01]  /*24a0*/  ULEA UR10, UR9, UR10, 0x3 ;  /* 0x0000000a090a7291 */ /* 0x000fe2000f8e183f */
[----:B------:R-:W-:-:S03]  /*24b0*/  ISETP.GT.U32.AND P1, PT, R18, 0x1, PT ;  /* 0x000000011200780c */ /* 0x000fc60003f24070 */
[----:B------:R-:W-:-:S04]  /*24c0*/  UIADD3 UR10, UR10, 0x18, URZ ;  /* 0x000000180a0a7890 */ /* 0x000fc8000fffe03f */
[----:B------:R-:W-:-:S09]  /*24d0*/  UPRMT UR10, URZ, 0x654, UR10 ;  /* 0x000006543f0a7896 */ /* 0x000fd2000800000a */
[----:B------:R-:W-:Y:S01]  /*24e0*/  SYNCS.ARRIVE.TRANS64.RED.A1T0 RZ, [UR10], RZ ;  /* 0x000000ffffff79a7 */ /* 0x000fe2000810040a */
[----:B------:R-:W-:Y:S05]  /*24f0*/  @P1 BRA `(.L_x_24) ;  /* 0x0000000000041947 */ /* 0x000fea0003800000 */
[----:B------:R-:W-:Y:S01]  /*2500*/  BPT.TRAP 0x1 ;  /* 0x000000040000795c */ /* 0x000fe20000300000 */
.L_x_24:
[----:B------:R-:W-:Y:S01]  /*2510*/  UIADD3 UR13, UR13, 0x1, URZ ;  /* 0x000000010d0d7890 */ /* 0x000fe2000fffe03f */
[C---:B------:R-:W-:Y:S01]  /*2520*/  ISETP.GT.AND P1, PT, R0.reuse, 0x1, PT ;  /* 0x000000010000780c */ /* 0x040fe20003f24270 */
[----:B------:R-:W-:Y:S01]  /*2530*/  UIADD3 UR9, UR9, 0x1, URZ ;  /* 0x0000000109097890 */ /* 0x000fe2000fffe03f */
[----:B------:R-:W-:Y:S01]  /*2540*/  VIADD R0, R0, 0xffffffff ;  /* 0xffffffff00007836 */ /* 0x000fe20000000000 */
[----:B------:R-:W-:Y:S02]  /*2550*/  UISETP.NE.AND UP0, UPT, UR13, 0x3, UPT ;  /* 0x000000030d00788c */ /* 0x000fe4000bf05270 */
[----:B------:R-:W-:Y:S02]  /*2560*/  UISETP.NE.AND UP1, UPT, UR9, 0x3, UPT ;  /* 0x000000030900788c */ /* 0x000fe4000bf25270 */
[----:B------:R-:W-:Y:S02]  /*2570*/  USEL UR4, URZ, 0x1, UP0 ;  /* 0x000000013f047887 */ /* 0x000fe40008000000 */
[----:B------:R-:W-:-:S02]  /*2580*/  USEL UR13, UR13, URZ, UP0 ;  /* 0x0000003f0d0d7287 */ /* 0x000fc40008000000 */
[----:B------:R-:W-:Y:S02]  /*2590*/  USEL UR9, UR9, URZ, UP1 ;  /* 0x0000003f09097287 */ /* 0x000fe40008800000 */
[----:B------:R-:W-:Y:S01]  /*25a0*/  LOP3.LUT R4, R4, UR4, RZ, 0x3c, !PT ;  /* 0x0000000404047c12 */ /* 0x000fe2000f8e3cff */
[----:B------:R-:W-:Y:S09]  /*25b0*/  @P1 BRA `(.L_x_25) ;  /* 0xfffffff400b41947 */ /* 0x000ff2000383ffff */
.L_x_18:
[----:B01----:R-:W0:Y:S02]  /*25c0*/  LDC R0, c[0x0][0x28c] ;  /* 0x0000a300ff007b82 */ /* 0x003e240000000800 */
[----:B0-----:R-:W-:-:S13]  /*25d0*/  ISETP.GE.AND P1, PT, R0, 0x1, PT ;  /* 0x000000010000780c */ /* 0x001fda0003f26270 */
[----:B------:R-:W-:Y:S05]  /*25e0*/  @!P1 BRA `(.L_x_26) ;  /* 0x0000000000409947 */ /* 0x000fea0003800000 */
[----:B------:R-:W-:Y:S05]  /*25f0*/  @!P0 BRA `(.L_x_27) ;  /* 0x0000000000048947 */ /* 0x000fea0003800000 */
[----:B------:R-:W-:Y:S01]  /*2600*/  BPT.TRAP 0x1 ;  /* 0x000000040000795c */ /* 0x000fe20000300000 */
.L_x_27:
[----:B------:R-:W0:Y:S01]  /*2610*/  S2UR UR7, SR_CgaCtaId ;  /* 0x00000000000779c3 */ /* 0x000e220000008800 */
[----:B------:R-:W-:Y:S01]  /*2620*/  UIADD3 UR6, UR44, UR42, URZ ;  /* 0x0000002a2c067290 */ /* 0x000fe2000fffe03f */
[----:B------:R-:W-:-:S03]  /*2630*/  ISETP.GT.U32.AND P0, PT, R18, 0x1, PT ;  /* 0x000000011200780c */ /* 0x000fc60003f04070 */
[----:B------:R-:W-:-:S04]  /*2640*/  UIMAD.WIDE.U32 UR4, UR6, -0x55555555, URZ ;  /* 0xaaaaaaab060478a5 */ /* 0x000fc8000f8e003f */
[----:B------:R-:W-:-:S03]  /*2650*/  USHF.R.U32.HI UR4, URZ, 0x1, UR5 ;  /* 0x000000013f047899 */ /* 0x000fc60008011605 */
[----:B------:R-:W-:Y:S01]  /*2660*/  UMOV UR5, 0x400 ;  /* 0x0000040000057882 */ /* 0x000fe20000000000 */
[----:B------:R-:W-:Y:S02]  /*2670*/  UIMAD UR6, UR4, -0x3, UR6 ;  /* 0xfffffffd040678a4 */ /* 0x000fe4000f8e0206 */
[----:B0-----:R-:W-:-:S04]  /*2680*/  ULEA UR5, UR7, UR5, 0x18 ;  /* 0x0000000507057291 */ /* 0x001fc8000f8ec03f */
[----:B------:R-:W-:-:S04]  /*2690*/  ULEA UR6, UR6, UR5, 0x3 ;  /* 0x0000000506067291 */ /* 0x000fc8000f8e183f */
[----:B------:R-:W-:-:S04]  /*26a0*/  UIADD3 UR6, UR6, 0x18, URZ ;  /* 0x0000001806067890 */ /* 0x000fc8000fffe03f */
[----:B------:R-:W-:-:S09]  /*26b0*/  UPRMT UR6, URZ, 0x654, UR6 ;  /* 0x000006543f067896 */ /* 0x000fd20008000006 */
[----:B------:R-:W-:Y:S01]  /*26c0*/  SYNCS.ARRIVE.TRANS64.RED.A1T0 RZ, [UR6], RZ ;  /* 0x000000ffffff79a7 */ /* 0x000fe20008100406 */
[----:B------:R-:W-:Y:S05]  /*26d0*/  @P0 BRA `(.L_x_26) ;  /* 0x0000000000040947 */ /* 0x000fea0003800000 */
[----:B------:R-:W-:Y:S01]  /*26e0*/  BPT.TRAP 0x1 ;  /* 0x000000040000795c */ /* 0x000fe20000300000 */
.L_x_26:
[----:B------:R-:W-:Y:S01]  /*26f0*/  IMAD.SHL.U32 R40, R40, 0x8, RZ ;  /* 0x0000000828287824 */ /* 0x000fe200078e00ff */
[----:B------:R-:W-:Y:S01]  /*2700*/  UIADD3 UR42, UR43, UR42, URZ ;  /* 0x0000002a2b2a7290 */ /* 0x000fe2000fffe03f */
[----:B------:R-:W-:Y:S01]  /*2710*/  SHF.R.S32.HI R11, RZ, 0x1f, R29 ;  /* 0x0000001fff0b7819 */ /* 0x000fe2000001141d */
[----:B------:R-:W-:Y:S01]  /*2720*/  UISETP.GE.U32.AND UP1, UPT, UR43, 0x3, UPT ;  /* 0x000000032b00788c */ /* 0x000fe2000bf26070 */
[----:B------:R-:W-:Y:S01]  /*2730*/  IMAD.SHL.U32 R7, R39, 0x80, RZ ;  /* 0x0000008027077824 */ /* 0x000fe200078e00ff */
[----:B------:R-:W-:Y:S01]  /*2740*/  ULDC UR7, c[0x0][0x288] ;  /* 0x0000a20000077ab9 */ /* 0x000fe20000000800 */
[C---:B------:R-:W-:Y:S01]  /*2750*/  LOP3.LUT R4, R40.reuse, 0x6, R35, 0xf8, !PT ;  /* 0x0000000628047812 */ /* 0x040fe200078ef823 */
[----:B------:R-:W-:Y:S01]  /*2760*/  UISETP.GT.U32.AND UP0, UPT, UR42, 0x2, UPT ;  /* 0x000000022a00788c */ /* 0x000fe2000bf04070 */
[----:B------:R-:W-:Y:S01]  /*2770*/  ISETP.GE.AND P0, PT, R40, UR7, PT ;  /* 0x0000000728007c0c */ /* 0x000fe2000bf06270 */
[----:B------:R-:W-:Y:S01]  /*2780*/  ULDC.64 UR4, c[0x0][0x5d0] ;  /* 0x0001740000047ab9 */ /* 0x000fe20000000a00 */
[--C-:B------:R-:W-:Y:S01]  /*2790*/  SHF.R.S32.HI R5, RZ, 0x1f, R4.reuse ;  /* 0x0000001fff057819 */ /* 0x100fe20000011404 */
[----:B------:R-:W-:Y:S01]  /*27a0*/  ULDC UR10, c[0x0][0x284] ;  /* 0x0000a100000a7ab9 */ /* 0x000fe20000000800 */
[----:B------:R-:W-:Y:S01]  /*27b0*/  IMAD R0, R11, UR4, RZ ;  /* 0x000000040b007c24 */ /* 0x000fe2000f8e02ff */
[----:B------:R-:W-:Y:S01]  /*27c0*/  UISETP.LT.U32.AND UP0, UPT, UR43, 0x3, UP0 ;  /* 0x000000032b00788c */ /* 0x000fe20008701070 */
[----:B------:R-:W-:Y:S01]  /*27d0*/  ISETP.GE.OR P0, PT, R7, UR10, P0 ;  /* 0x0000000a07007c0c */ /* 0x000fe20008706670 */
[----:B------:R-:W-:Y:S01]  /*27e0*/  IMAD.WIDE.U32 R2, R29, UR4, R4 ;  /* 0x000000041d027c25 */ /* 0x000fe2000f8e0004 */
[----:B------:R-:W-:Y:S01]  /*27f0*/  ULDC.64 UR8, c[0x0][0x5c8] ;  /* 0x0001720000087ab9 */ /* 0x000fe20000000a00 */
[----:B------:R-:W-:-:S02]  /*2800*/  USEL UR6, URZ, 0x1, !UP0 ;  /* 0x000000013f067887 */ /* 0x000fc4000c000000 */
[----:B------:R-:W-:Y:S01]  /*2810*/  IMAD R9, R29, UR5, R0 ;  /* 0x000000051d097c24 */ /* 0x000fe2000f8e0200 */
[----:B------:R-:W-:Y:S01]  /*2820*/  @UP1 UIMAD.WIDE.U32 UR4, UR42, -0x55555555, URZ ;  /* 0xaaaaaaab2a0418a5 */ /* 0x000fe2000f8e003f */
[----:B------:R-:W-:Y:S01]  /*2830*/  IMAD.WIDE R12, R39, 0x80, R22 ;  /* 0x00000080270c7825 */ /* 0x000fe200078e0216 */
[----:B------:R-:W-:Y:S02]  /*2840*/  ULOP3.LUT UR36, UR36, UR6, URZ, 0x3c, !UPT ;  /* 0x0000000624247292 */ /* 0x000fe4000f8e3c3f */
[----:B------:R-:W-:Y:S01]  /*2850*/  @UP1 USHF.R.U32.HI UR4, URZ, 0x1, UR5 ;  /* 0x000000013f041899 */ /* 0x000fe20008011605 */
[----:B------:R-:W-:Y:S02]  /*2860*/  IMAD.IADD R3, R3, 0x1, R9 ;  /* 0x0000000103037824 */ /* 0x000fe400078e0209 */
[----:B------:R-:W-:Y:S01]  /*2870*/  IMAD R9, R13, UR8, RZ ;  /* 0x000000080d097c24 */ /* 0x000fe2000f8e02ff */
[----:B------:R-:W-:Y:S01]  /*2880*/  @UP1 ULOP3.LUT UR36, UR36, 0x1, UR4, 0x78, !UPT ;  /* 0x0000000124241892 */ /* 0x000fe2000f8e7804 */
[----:B------:R-:W-:-:S04]  /*2890*/  IMAD.WIDE.U32 R14, R12, UR8, R2 ;  /* 0x000000080c0e7c25 */ /* 0x000fc8000f8e0002 */
[----:B------:R-:W-:Y:S02]  /*28a0*/  IMAD R9, R12, UR9, R9 ;  /* 0x000000090c097c24 */ /* 0x000fe4000f8e0209 */
[----:B------:R-:W-:Y:S01]  /*28b0*/  IMAD.MOV.U32 R39, RZ, RZ, -0x1 ;  /* 0xffffffffff277424 */ /* 0x000fe200078e00ff */
[----:B------:R-:W-:Y:S06]  /*28c0*/  @P0 BRA `(.L_x_28) ;  /* 0x0000000400c40947 */ /* 0x000fec0003800000 */
[----:B-----5:R-:W-:Y:S01]  /*28d0*/  FSETP.NEU.AND P0, PT, R30, RZ, PT ;  /* 0x000000ff1e00720b */ /* 0x020fe20003f0d000 */
[----:B------:R-:W-:Y:S01]  /*28e0*/  BSSY B0, `(.L_x_28) ;  /* 0x000006f000007945 */ /* 0x000fe20003800000 */
[----:B------:R-:W-:Y:S02]  /*28f0*/  IMAD.IADD R47, R15, 0x1, R9 ;  /* 0x000000010f2f7824 */ /* 0x000fe400078e0209 */
[----:B------:R-:W-:Y:S02]  /*2900*/  IMAD.IADD R46, R38, 0x1, -R7 ;  /* 0x00000001262e7824 */ /* 0x000fe400078e0a07 */
[----:B------:R-:W-:-:S07]  /*2910*/  IMAD.IADD R48, R31, 0x1, -R40 ;  /* 0x000000011f307824 */ /* 0x000fce00078e0a28 */
[----:B------:R-:W-:Y:S05]  /*2920*/  @!P0 BRA `(.L_x_29) ;  /* 0x0000000400408947 */ /* 0x000fea0003800000 */
[----:B------:R-:W0:Y:S01]  /*2930*/  LDC.64 R40, c[0x0][0x5b8] ;  /* 0x00016e00ff287b82 */ /* 0x000e220000000a00 */
[----:B------:R-:W-:Y:S01]  /*2940*/  ISETP.GT.AND P0, PT, R46, RZ, PT ;  /* 0x000000ff2e00720c */ /* 0x000fe20003f04270 */
[----:B------:R-:W-:-:S03]  /*2950*/  ULDC.64 UR4, c[0x0][0x5c0] ;  /* 0x0001700000047ab9 */ /* 0x000fc60000000a00 */
[----:B------:R-:W-:-:S03]  /*2960*/  ISETP.GT.AND P1, PT, R48, RZ, P0 ;  /* 0x000000ff3000720c */ /* 0x000fc60000724270 */
[----:B------:R-:W1:Y:S08]  /*2970*/  LDC.64 R42, c[0x0][0x5b0] ;  /* 0x00016c00ff2a7b82 */ /* 0x000e700000000a00 */
[----:B------:R-:W2:Y:S01]  /*2980*/  LDC.64 R44, c[0x0][0x5a8] ;  /* 0x00016a00ff2c7b82 */ /* 0x000ea20000000a00 */
[-C--:B0-----:R-:W-:Y:S02]  /*2990*/  IMAD R0, R11, R40.reuse, RZ ;  /* 0x000000280b007224 */ /* 0x081fe400078e02ff */
[----:B------:R-:W-:-:S04]  /*29a0*/  IMAD.WIDE.U32 R20, R29, R40, R4 ;  /* 0x000000281d147225 */ /* 0x000fc800078e0004 */
[----:B------:R-:W-:Y:S02]  /*29b0*/  IMAD R15, R29, R41, R0 ;  /* 0x000000291d0f7224 */ /* 0x000fe400078e0200 */
[-C--:B-1----:R-:W-:Y:S02]  /*29c0*/  IMAD R0, R13, R42.reuse, RZ ;  /* 0x0000002a0d007224 */ /* 0x082fe400078e02ff */
[----:B------:R-:W-:Y:S02]  /*29d0*/  IMAD.IADD R7, R21, 0x1, R15 ;  /* 0x0000000115077824 */ /* 0x000fe400078e020f */
[----:B------:R-:W-:Y:S02]  /*29e0*/  IMAD.MOV.U32 R6, RZ, RZ, R20 ;  /* 0x000000ffff067224 */ /* 0x000fe400078e0014 */
[C---:B------:R-:W-:Y:S02]  /*29f0*/  IMAD R41, R12.reuse, R43, R0 ;  /* 0x0000002b0c297224 */ /* 0x040fe400078e0200 */
[----:B------:R-:W-:-:S04]  /*2a00*/  IMAD.WIDE.U32 R2, R12, R42, R6 ;  /* 0x0000002a0c027225 */ /* 0x000fc800078e0006 */
[----:B------:R-:W-:Y:S01]  /*2a10*/  IMAD.IADD R0, R3, 0x1, R41 ;  /* 0x0000000103007824 */ /* 0x000fe200078e0229 */
[----:B--2---:R-:W-:-:S04]  /*2a20*/  LEA R8, P2, R2, R44, 0x1 ;  /* 0x0000002c02087211 */ /* 0x004fc800078408ff */
[----:B------:R-:W-:-:S05]  /*2a30*/  LEA.HI.X R9, R2, R45, R0, 0x1, P2 ;  /* 0x0000002d02097211 */ /* 0x000fca00010f0c00 */
[----:B------:R0:W2:Y:S01]  /*2a40*/  @P1 LDG.E.LTC128B.U16 R0, desc[UR40][R8.64] ;  /* 0x0000002808001981 */ /* 0x0000a2000c1e1520 */
[----:B------:R-:W-:Y:S01]  /*2a50*/  LEA R2, P2, R14, UR4, 0x1 ;  /* 0x000000040e027c11 */ /* 0x000fe2000f8408ff */
[----:B------:R-:W-:Y:S01]  /*2a60*/  IMAD.WIDE.U32 R10, R12, R42, R4 ;  /* 0x0000002a0c0a7225 */ /* 0x000fe200078e0004 */
[----:B------:R-:W-:Y:S01]  /*2a70*/  ISETP.GT.AND P0, PT, R48, 0x1, P0 ;  /* 0x000000013000780c */ /* 0x000fe20000704270 */
[----:B------:R-:W-:Y:S02]  /*2a80*/  BSSY B1, `(.L_x_30) ;  /* 0x0000010000017945 */ /* 0x000fe40003800000 */
[----:B------:R-:W-:Y:S02]  /*2a90*/  IMAD.IADD R11, R41, 0x1, R11 ;  /* 0x00000001290b7824 */ /* 0x000fe400078e020b */
[----:B------:R-:W-:-:S04]  /*2aa0*/  IMAD.WIDE.U32 R10, R29, R40, R10 ;  /* 0x000000281d0a7225 */ /* 0x000fc800078e000a */
[----:B0-----:R-:W-:Y:S01]  /*2ab0*/  IMAD.IADD R9, R15, 0x1, R11 ;  /* 0x000000010f097824 */ /* 0x001fe200078e020b */
[----:B------:R-:W-:Y:S01]  /*2ac0*/  SHF.L.U64.HI R11, R42, 0x3, R43 ;  /* 0x000000032a0b7819 */ /* 0x000fe2000001022b */
[----:B--2---:R-:W-:-:S05]  /*2ad0*/  HADD2.F32 R3, -RZ, R0.H0_H0 ;  /* 0x20000000ff037230 */ /* 0x004fca0000004100 */
[----:B------:R-:W-:-:S04]  /*2ae0*/  FMUL R3, R3, R30 ;  /* 0x0000001e03037220 */ /* 0x000fc80000400000 */
[----:B------:R-:W-:Y:S01]  /*2af0*/  FFMA R24, R24, R28, R3 ;  /* 0x0000001c18187223 */ /* 0x000fe20000000003 */
[----:B------:R-:W-:Y:S02]  /*2b00*/  LEA.HI.X R3, R14, UR5, R47, 0x1, P2 ;  /* 0x000000050e037c11 */ /* 0x000fe400090f0c2f */
[C---:B------:R-:W-:Y:S02]  /*2b10*/  LEA R8, P2, R10.reuse, R44, 0x1 ;  /* 0x0000002c0a087211 */ /* 0x040fe400078408ff */
[----:B------:R-:W-:Y:S02]  /*2b20*/  F2FP.F16.F32.PACK_AB R24, RZ, R24 ;  /* 0x00000018ff18723e */ /* 0x000fe400000000ff */
[----:B------:R-:W-:Y:S01]  /*2b30*/  LEA.HI.X R9, R10, R45, R9, 0x1, P2 ;  /* 0x0000002d0a097211 */ /* 0x000fe200010f0c09 */
[----:B------:R-:W-:Y:S02]  /*2b40*/  IMAD.SHL.U32 R10, R42, 0x8, RZ ;  /* 0x000000082a0a7824 */ /* 0x000fe400078e00ff */
[----:B------:R0:W-:Y:S01]  /*2b50*/  @P1 STG.E.U16 desc[UR40][R2.64], R24 ;  /* 0x0000001802001986 */ /* 0x0001e2000c101528 */
[----:B------:R-:W-:Y:S05]  /*2b60*/  @!P0 BRA `(.L_x_31) ;  /* 0x0000000000048947 */ /* 0x000fea0003800000 */
[----:B------:R1:W5:Y:S02]  /*2b70*/  LDG.E.LTC128B.U16 R0, desc[UR40][R8.64+0x2] ;  /* 0x0000022808007981 */ /* 0x000364000c1e1520 */
.L_x_31:
[----:B------:R-:W-:Y:S05]  /*2b80*/  BSYNC B1 ;  /* 0x0000000000017941 */ /* 0x000fea0003800000 */
.L_x_30:
[----:B-1---5:R-:W-:Y:S01]  /*2b90*/  HADD2.F32 R9, -RZ, R0.H0_H0 ;  /* 0x20000000ff097230 */ /* 0x022fe20000004100 */
[----:B------:R-:W-:Y:S01]  /*2ba0*/  ISETP.GT.AND P1, PT, R46, 0x8, PT ;  /* 0x000000082e00780c */ /* 0x000fe20003f24270 */
[----:B------:R-:W-:-:S04]  /*2bb0*/  IMAD.WIDE.U32 R10, R12, R42, R10 ;  /* 0x0000002a0c0a7225 */ /* 0x000fc800078e000a */
[----:B------:R-:W-:Y:S01]  /*2bc0*/  FMUL R6, R9, R30 ;  /* 0x0000001e09067220 */ /* 0x000fe20000400000 */
[----:B------:R-:W-:Y:S01]  /*2bd0*/  IMAD.IADD R41, R41, 0x1, R11 ;  /* 0x0000000129297824 */ /* 0x000fe200078e020b */
[----:B------:R-:W-:Y:S01]  /*2be0*/  IADD3 R20, P3, R20, R10, RZ ;  /* 0x0000000a14147210 */ /* 0x000fe20007f7e0ff */
[----:B------:R-:W-:Y:S01]  /*2bf0*/  @P0 IMAD.MOV.U32 R8, RZ, RZ, R2 ;  /* 0x000000ffff080224 */ /* 0x000fe200078e0002 */
[----:B------:R-:W-:Y:S01]  /*2c00*/  ISETP.GT.AND P2, PT, R48, RZ, P1 ;  /* 0x000000ff3000720c */ /* 0x000fe20000f44270 */
[----:B------:R-:W-:Y:S01]  /*2c10*/  FFMA R25, R25, R28, R6 ;  /* 0x0000001c19197223 */ /* 0x000fe20000000006 */
[----:B------:R-:W-:Y:S02]  /*2c20*/  @P0 IMAD.MOV.U32 R9, RZ, RZ, R3 ;  /* 0x000000ffff090224 */ /* 0x000fe400078e0003 */
[----:B------:R-:W-:Y:S01]  /*2c30*/  IMAD.X R7, R41, 0x1, R7, P3 ;  /* 0x0000000129077824 */ /* 0x000fe200018e0607 */
[----:B------:R-:W-:Y:S02]  /*2c40*/  LEA R6, P3, R20, R44, 0x1 ;  /* 0x0000002c14067211 */ /* 0x000fe400078608ff */
[----:B------:R-:W-:-:S02]  /*2c50*/  F2FP.F16.F32.PACK_AB R25, RZ, R25 ;  /* 0x00000019ff19723e */ /* 0x000fc400000000ff */
[----:B------:R-:W-:-:S03]  /*2c60*/  LEA.HI.X R7, R20, R45, R7, 0x1, P3 ;  /* 0x0000002d14077211 */ /* 0x000fc600018f0c07 */
[----:B------:R1:W-:Y:S04]  /*2c70*/  @P0 STG.E.U16 desc[UR40][R8.64+0x2], R25 ;  /* 0x0000021908000986 */ /* 0x0003e8000c101528 */
[----:B------:R2:W3:Y:S01]  /*2c80*/  @P2 LDG.E.LTC128B.U16 R0, desc[UR40][R6.64] ;  /* 0x0000002806002981 */ /* 0x0004e2000c1e1520 */
[C---:B------:R-:W-:Y:S01]  /*2c90*/  SHF.L.U64.HI R13, R34.reuse, 0x1, R33 ;  /* 0x00000001220d7819 */ /* 0x040fe20000010221 */
[----:B------:R-:W-:Y:S01]  /*2ca0*/  BSSY B1, `(.L_x_32) ;  /* 0x0000011000017945 */ /* 0x000fe20003800000 */
[----:B0-----:R-:W-:Y:S02]  /*2cb0*/  LEA R2, P0, R34, R2, 0x1 ;  /* 0x0000000222027211 */ /* 0x001fe400078008ff */
[----:B------:R-:W-:Y:S02]  /*2cc0*/  IADD3 R4, P3, R4, R10, RZ ;  /* 0x0000000a04047210 */ /* 0x000fe40007f7e0ff */
[----:B------:R-:W-:Y:S01]  /*2cd0*/  ISETP.GT.AND P1, PT, R48, 0x1, P1 ;  /* 0x000000013000780c */ /* 0x000fe20000f24270 */
[----:B------:R-:W-:-:S02]  /*2ce0*/  IMAD.X R3, R13, 0x1, R3, P0 ;  /* 0x000000010d037824 */ /* 0x000fc400000e0603 */
[----:B------:R-:W-:Y:S02]  /*2cf0*/  IMAD.X R5, R5, 0x1, R41, P3 ;  /* 0x0000000105057824 */ /* 0x000fe400018e0629 */
[----:B------:R-:W-:-:S04]  /*2d00*/  IMAD.WIDE.U32 R4, R29, R40, R4 ;  /* 0x000000281d047225 */ /* 0x000fc800078e0004 */
[----:B------:R-:W-:Y:S01]  /*2d10*/  IMAD.IADD R5, R15, 0x1, R5 ;  /* 0x000000010f057824 */ /* 0x000fe200078e0205 */
[----:B--2---:R-:W-:-:S04]  /*2d20*/  LEA R6, P0, R4, R44, 0x1 ;  /* 0x0000002c04067211 */ /* 0x004fc800078008ff */
[----:B------:R-:W-:Y:S01]  /*2d30*/  LEA.HI.X R7, R4, R45, R5, 0x1, P0 ;  /* 0x0000002d04077211 */ /* 0x000fe200000f0c05 */
[----:B---3--:R-:W-:-:S05]  /*2d40*/  HADD2.F32 R11, -RZ, R0.H0_H0 ;  /* 0x20000000ff0b7230 */ /* 0x008fca0000004100 */
[----:B------:R-:W-:-:S04]  /*2d50*/  FMUL R11, R11, R30 ;  /* 0x0000001e0b0b7220 */ /* 0x000fc80000400000 */
[----:B------:R-:W-:-:S05]  /*2d60*/  FFMA R11, R26, R28, R11 ;  /* 0x0000001c1a0b7223 */ /* 0x000fca000000000b */
[----:B------:R-:W-:-:S05]  /*2d70*/  F2FP.F16.F32.PACK_AB R11, RZ, R11 ;  /* 0x0000000bff0b723e */ /* 0x000fca00000000ff */
[----:B------:R1:W-:Y:S01]  /*2d80*/  @P2 STG.E.U16 desc[UR40][R2.64], R11 ;  /* 0x0000000b02002986 */ /* 0x0003e2000c101528 */
[----:B------:R-:W-:Y:S05]  /*2d90*/  @!P1 BRA `(.L_x_33) ;  /* 0x0000000000049947 */ /* 0x000fea0003800000 */
[----:B------:R0:W5:Y:S02]  /*2da0*/  LDG.E.LTC128B.U16 R0, desc[UR40][R6.64+0x2] ;  /* 0x0000022806007981 */ /* 0x000164000c1e1520 */
.L_x_33:
[----:B------:R-:W-:Y:S05]  /*2db0*/  BSYNC B1 ;  /* 0x0000000000017941 */ /* 0x000fea0003800000 */
.L_x_32:
[----:B------:R-:W-:Y:S05]  /*2dc0*/  @!P1 BRA `(.L_x_34) ;  /* 0x0000000000809947 */ /* 0x000fea0003800000 */
[----:B-----5:R-:W-:-:S05]  /*2dd0*/  HADD2.F32 R5, -RZ, R0.H0_H0 ;  /* 0x20000000ff057230 */ /* 0x020fca0000004100 */
[----:B------:R-:W-:-:S04]  /*2de0*/  FMUL R0, R5, R30 ;  /* 0x0000001e05007220 */ /* 0x000fc80000400000 */
[----:B------:R-:W-:-:S05]  /*2df0*/  FFMA R0, R27, R28, R0 ;  /* 0x0000001c1b007223 */ /* 0x000fca0000000000 */
[----:B------:R-:W-:-:S05]  /*2e00*/  F2FP.F16.F32.PACK_AB R0, RZ, R0 ;  /* 0x00000000ff00723e */ /* 0x000fca00000000ff */
[----:B------:R2:W-:Y:S01]  /*2e10*/  STG.E.U16 desc[UR40][R2.64+0x2], R0 ;  /* 0x0000020002007986 */ /* 0x0005e2000c101528 */
[----:B------:R-:W-:Y:S05]  /*2e20*/  BRA `(.L_x_34) ;  /* 0x0000000000687947 */ /* 0x000fea0003800000 */
.L_x_29:
[----:B------:R-:W-:Y:S01]  /*2e30*/  ISETP.GT.AND P0, PT, R46, RZ, PT ;  /* 0x000000ff2e00720c */ /* 0x000fe20003f04270 */
[----:B------:R-:W-:Y:S01]  /*2e40*/  ULDC.64 UR4, c[0x0][0x5c0] ;  /* 0x0001700000047ab9 */ /* 0x000fe20000000a00 */
[-C--:B------:R-:W-:Y:S01]  /*2e50*/  FMUL R24, R24, R28.reuse ;  /* 0x0000001c18187220 */ /* 0x080fe20000400000 */
[----:B------:R-:W-:Y:S01]  /*2e60*/  LEA R2, P3, R14, UR4, 0x1 ;  /* 0x000000040e027c11 */ /* 0x000fe2000f8608ff */
[-C--:B------:R-:W-:Y:S01]  /*2e70*/  FMUL R25, R25, R28.reuse ;  /* 0x0000001c19197220 */ /* 0x080fe20000400000 */
[----:B------:R-:W-:Y:S01]  /*2e80*/  ISETP.GT.AND P2, PT, R48, RZ, P0 ;  /* 0x000000ff3000720c */ /* 0x000fe20000744270 */
[-C--:B------:R-:W-:Y:S01]  /*2e90*/  FMUL R26, R26, R28.reuse ;  /* 0x0000001c1a1a7220 */ /* 0x080fe20000400000 */
[----:B------:R-:W-:Y:S01]  /*2ea0*/  ISETP.GT.AND P1, PT, R46, 0x8, PT ;  /* 0x000000082e00780c */ /* 0x000fe20003f24270 */
[----:B------:R-:W-:Y:S01]  /*2eb0*/  FMUL R27, R27, R28 ;  /* 0x0000001c1b1b7220 */ /* 0x000fe20000400000 */
[----:B------:R-:W-:Y:S02]  /*2ec0*/  F2FP.F16.F32.PACK_AB R24, RZ, R24 ;  /* 0x00000018ff18723e */ /* 0x000fe400000000ff */
[----:B------:R-:W-:-:S02]  /*2ed0*/  LEA.HI.X R3, R14, UR5, R47, 0x1, P3 ;  /* 0x000000050e037c11 */ /* 0x000fc400098f0c2f */
[C---:B------:R-:W-:Y:S02]  /*2ee0*/  ISETP.GT.AND P0, PT, R48.reuse, 0x1, P0 ;  /* 0x000000013000780c */ /* 0x040fe40000704270 */
[C---:B------:R-:W-:Y:S02]  /*2ef0*/  ISETP.GT.AND P3, PT, R48.reuse, RZ, P1 ;  /* 0x000000ff3000720c */ /* 0x040fe40000f64270 */
[----:B------:R-:W-:Y:S01]  /*2f00*/  ISETP.GT.AND P1, PT, R48, 0x1, P1 ;  /* 0x000000013000780c */ /* 0x000fe20000f24270 */
[----:B------:R-:W-:Y:S01]  /*2f10*/  @P2 STG.E.U16 desc[UR40][R2.64], R24 ;  /* 0x0000001802002986 */ /* 0x000fe2000c101528 */
[C---:B------:R-:W-:Y:S02]  /*2f20*/  SHF.L.U64.HI R5, R34.reuse, 0x1, R33 ;  /* 0x0000000122057819 */ /* 0x040fe40000010221 */
[----:B------:R-:W-:Y:S02]  /*2f30*/  LEA R4, P2, R34, R2, 0x1 ;  /* 0x0000000222047211 */ /* 0x000fe400078408ff */
[----:B------:R-:W-:-:S02]  /*2f40*/  F2FP.F16.F32.PACK_AB R25, RZ, R25 ;  /* 0x00000019ff19723e */ /* 0x000fc400000000ff */
[----:B------:R-:W-:Y:S01]  /*2f50*/  F2FP.F16.F32.PACK_AB R26, RZ, R26 ;  /* 0x0000001aff1a723e */ /* 0x000fe200000000ff */
[----:B------:R-:W-:Y:S01]  /*2f60*/  IMAD.X R5, R5, 0x1, R3, P2 ;  /* 0x0000000105057824 */ /* 0x000fe200010e0603 */
[----:B------:R-:W-:Y:S01]  /*2f70*/  F2FP.F16.F32.PACK_AB R27, RZ, R27 ;  /* 0x0000001bff1b723e */ /* 0x000fe200000000ff */
[----:B------:R0:W-:Y:S04]  /*2f80*/  @P0 STG.E.U16 desc[UR40][R2.64+0x2], R25 ;  /* 0x0000021902000986 */ /* 0x0001e8000c101528 */
[----:B------:R1:W-:Y:S01]  /*2f90*/  @P3 STG.E.U16 desc[UR40][R4.64], R26 ;  /* 0x0000001a04003986 */ /* 0x0003e2000c101528 */
[----:B0-----:R-:W-:Y:S02]  /*2fa0*/  @P1 IMAD.MOV.U32 R2, RZ, RZ, R4 ;  /* 0x000000ffff021224 */ /* 0x001fe400078e0004 */
[----:B------:R-:W-:-:S05]  /*2fb0*/  @P1 IMAD.MOV.U32 R3, RZ, RZ, R5 ;  /* 0x000000ffff031224 */ /* 0x000fca00078e0005 */
[----:B------:R1:W-:Y:S02]  /*2fc0*/  @P1 STG.E.U16 desc[UR40][R2.64+0x2], R27 ;  /* 0x0000021b02001986 */ /* 0x0003e4000c101528 */
.L_x_34:
[----:B------:R-:W-:Y:S05]  /*2fd0*/  BSYNC B0 ;  /* 0x0000000000007941 */ /* 0x000fea0003800000 */
.L_x_28:
[----:B------:R-:W-:Y:S01]  /*2fe0*/  IADD3 R16, P0, R16, UR38, RZ ;  /* 0x0000002610107c10 */ /* 0x000fe2000ff1e0ff */
[----:B------:R-:W-:Y:S01]  /*2ff0*/  ULDC.64 UR4, c[0x0][0x650] ;  /* 0x0001940000047ab9 */ /* 0x000fe20000000a00 */
[----:B--2--5:R-:W-:Y:S01]  /*3000*/  PRMT R0, RZ, 0x7610, R0 ;  /* 0x00007610ff007816 */ /* 0x024fe20000000000 */
[----:B------:R-:W-:Y:S01]  /*3010*/  IMAD.MOV.U32 R40, RZ, RZ, -0x1 ;  /* 0xffffffffff287424 */ /* 0x000fe200078e00ff */
[----:B------:R-:W-:Y:S01]  /*3020*/  IADD3.X R17, R17, UR37, RZ, P0, !PT ;  /* 0x0000002511117c10 */ /* 0x000fe200087fe4ff */
[----:B------:R-:W-:Y:S01]  /*3030*/  IMAD.MOV.U32 R29, RZ, RZ, -0x1 ;  /* 0xffffffffff1d7424 */ /* 0x000fe200078e00ff */
[----:B------:R-:W-:-:S04]  /*3040*/  ISETP.GE.U32.AND P0, PT, R16, UR4, PT ;  /* 0x0000000410007c0c */ /* 0x000fc8000bf06070 */
[----:B------:R-:W-:-:S13]  /*3050*/  ISETP.GE.U32.AND.EX P0, PT, R17, UR5, PT, P0 ;  /* 0x0000000511007c0c */ /* 0x000fda000bf06100 */
[----:B------:R-:W-:Y:S05]  /*3060*/  @P0 BRA `(.L_x_35) ;  /* 0x0000000400500947 */ /* 0x000fea0003800000 */
[----:B-1----:R-:W1:Y:S01]  /*3070*/  LDC.64 R8, c[0x0][0x628] ;  /* 0x00018a00ff087b82 */ /* 0x002e620000000a00 */
[----:B------:R-:W2:Y:S01]  /*3080*/  S2R R14, SR_CTAID.X ;  /* 0x00000000000e7919 */ /* 0x000ea20000002500 */
[----:B0-----:R-:W-:Y:S02]  /*3090*/  IMAD.MOV.U32 R6, RZ, RZ, R16 ;  /* 0x000000ffff067224 */ /* 0x001fe400078e0010 */
[----:B------:R-:W-:Y:S01]  /*30a0*/  IMAD.MOV.U32 R7, RZ, RZ, R17 ;  /* 0x000000ffff077224 */ /* 0x000fe200078e0011 */
[----:B------:R-:W0:Y:S03]  /*30b0*/  S2R R15, SR_CTAID.Y ;  /* 0x00000000000f7919 */ /* 0x000e260000002600 */
[----:B------:R-:W3:Y:S08]  /*30c0*/  LDC R0, c[0x0][0x630] ;  /* 0x00018c00ff007b82 */ /* 0x000ef00000000800 */
[----:B------:R-:W4:Y:S01]  /*30d0*/  LDC.64 R12, c[0x0][0x620] ;  /* 0x00018800ff0c7b82 */ /* 0x000f220000000a00 */
[----:B-1----:R-:W-:-:S04]  /*30e0*/  ISETP.NE.U32.AND P0, PT, R8, RZ, PT ;  /* 0x000000ff0800720c */ /* 0x002fc80003f05070 */
[----:B------:R-:W-:-:S13]  /*30f0*/  ISETP.NE.AND.EX P0, PT, R9, RZ, PT, P0 ;  /* 0x000000ff0900720c */ /* 0x000fda0003f05300 */
[----:B0-234-:R-:W-:Y:S05]  /*3100*/  @!P0 BRA `(.L_x_36) ;  /* 0x0000000000288947 */ /* 0x01dfea0003800000 */
        /* <DEDUP_REMOVED lines=10> */
.L_x_36:
[----:B------:R-:W0:Y:S01]  /*31b0*/  LDC.64 R40, c[0x0][0x640] ;  /* 0x00019000ff287b82 */ /* 0x000e220000000a00 */
[-CC-:B------:R-:W-:Y:S01]  /*31c0*/  SHF.R.U64 R29, R6, R0.reuse, R7.reuse ;  /* 0x00000000061d7219 */ /* 0x180fe20000001207 */
[----:B------:R-:W-:Y:S01]  /*31d0*/  ULDC UR4, c[0x0][0x150] ;  /* 0x0000540000047ab9 */ /* 0x000fe20000000800 */
[----:B------:R-:W-:Y:S02]  /*31e0*/  SHF.R.U32.HI R0, RZ, R0, R7 ;  /* 0x00000000ff007219 */ /* 0x000fe40000011607 */
[----:B------:R-:W-:Y:S02]  /*31f0*/  IADD3 R5, P0, RZ, -R29, RZ ;  /* 0x8000001dff057210 */ /* 0x000fe40007f1e0ff */
[----:B------:R-:W-:Y:S01]  /*3200*/  I2FP.F32.U32 R6, R14 ;  /* 0x0000000e00067245 */ /* 0x000fe20000201000 */
[----:B------:R-:W1:Y:S02]  /*3210*/  LDC R4, c[0x0][0x618] ;  /* 0x00018600ff047b82 */ /* 0x000e640000000800 */
[----:B------:R-:W-:-:S02]  /*3220*/  IMAD.X R3, RZ, RZ, ~R0, P0 ;  /* 0x000000ffff037224 */ /* 0x000fc400000e0e00 */
[----:B------:R-:W-:Y:S01]  /*3230*/  FMUL R6, R6, UR4 ;  /* 0x0000000406067c20 */ /* 0x000fe20008400000 */
[----:B------:R-:W-:Y:S01]  /*3240*/  ULDC UR4, c[0x0][0x154] ;  /* 0x0000550000047ab9 */ /* 0x000fe20000000800 */
[-C--:B------:R-:W-:Y:S02]  /*3250*/  IMAD R0, R3, R12.reuse, RZ ;  /* 0x0000000c03007224 */ /* 0x080fe400078e02ff */
[----:B------:R-:W2:Y:S01]  /*3260*/  LDC R24, c[0x0][0x608] ;  /* 0x00018200ff187b82 */ /* 0x000ea20000000800 */
[C---:B------:R-:W-:Y:S01]  /*3270*/  IMAD.WIDE.U32 R2, R5.reuse, R12, R16 ;  /* 0x0000000c05027225 */ /* 0x040fe200078e0010 */
[----:B------:R-:W3:Y:S03]  /*3280*/  F2I.U32.TRUNC.NTZ R6, R6 ;  /* 0x0000000600067305 */ /* 0x000ee6000020f000 */
[----:B------:R-:W-:Y:S01]  /*3290*/  IMAD R5, R5, R13, R0 ;  /* 0x0000000d05057224 */ /* 0x000fe200078e0200 */
[----:B------:R-:W-:-:S02]  /*32a0*/  I2FP.F32.U32 R0, R15 ;  /* 0x0000000f00007245 */ /* 0x000fc40000201000 */
[----:B------:R-:W4:Y:S01]  /*32b0*/  LDC R26, c[0x0][0x658] ;  /* 0x00019600ff1a7b82 */ /* 0x000f220000000800 */
[----:B------:R-:W-:Y:S01]  /*32c0*/  IMAD.IADD R3, R3, 0x1, R5 ;  /* 0x0000000103037824 */ /* 0x000fe200078e0205 */
[----:B0-----:R-:W-:Y:S01]  /*32d0*/  ISETP.NE.U32.AND P0, PT, R40, RZ, PT ;  /* 0x000000ff2800720c */ /* 0x001fe20003f05070 */
[----:B------:R-:W-:-:S03]  /*32e0*/  FMUL R0, R0, UR4 ;  /* 0x0000000400007c20 */ /* 0x000fc60008400000 */
[----:B------:R-:W-:Y:S01]  /*32f0*/  ISETP.NE.AND.EX P0, PT, R41, RZ, PT, P0 ;  /* 0x000000ff2900720c */ /* 0x000fe20003f05300 */
[----:B------:R0:W0:Y:S01]  /*3300*/  F2I.U32.TRUNC.NTZ R12, R0 ;  /* 0x00000000000c7305 */ /* 0x000022000020f000 */
[----:B------:R-:W5:Y:S01]  /*3310*/  LDC R7, c[0x0][0x144] ;  /* 0x00005100ff077b82 */ /* 0x000f620000000800 */
[-CC-:B-1----:R-:W-:Y:S01]  /*3320*/  SHF.R.U64 R8, R2, R4.reuse, R3.reuse ;  /* 0x0000000402087219 */ /* 0x182fe20000001203 */
[----:B---3--:R-:W-:Y:S01]  /*3330*/  IMAD.MOV R6, RZ, RZ, -R6 ;  /* 0x000000ffff067224 */ /* 0x008fe200078e0a06 */
[----:B------:R-:W-:-:S05]  /*3340*/  SHF.R.U32.HI R3, RZ, R4, R3 ;  /* 0x00000004ff037219 */ /* 0x000fca0000011603 */
[----:B------:R-:W1:Y:S01]  /*3350*/  LDC R20, c[0x0][0x148] ;  /* 0x00005200ff147b82 */ /* 0x000e620000000800 */
[-CC-:B--2---:R-:W-:Y:S02]  /*3360*/  SHF.R.U64 R10, R8, R24.reuse, R3.reuse ;  /* 0x00000018080a7219 */ /* 0x184fe40000001203 */
[----:B------:R-:W-:-:S05]  /*3370*/  SHF.R.U32.HI R3, RZ, R24, R3 ;  /* 0x00000018ff037219 */ /* 0x000fca0000011603 */
[----:B------:R-:W2:Y:S01]  /*3380*/  LDC R13, c[0x0][0x600] ;  /* 0x00018000ff0d7b82 */ /* 0x000ea20000000800 */
[-CC-:B----4-:R-:W-:Y:S02]  /*3390*/  SHF.R.U64 R11, R10, R26.reuse, R3.reuse ;  /* 0x0000001a0a0b7219 */ /* 0x190fe40000001203 */
[----:B------:R-:W-:-:S03]  /*33a0*/  SHF.R.U32.HI R3, RZ, R26, R3 ;  /* 0x0000001aff037219 */ /* 0x000fc60000011603 */
[----:B------:R-:W-:Y:S02]  /*33b0*/  IMAD.MOV.U32 R2, RZ, RZ, R11 ;  /* 0x000000ffff027224 */ /* 0x000fe400078e000b */
[----:B------:R-:W3:Y:S01]  /*33c0*/  LDC R21, c[0x0][0x648] ;  /* 0x00019200ff157b82 */ /* 0x000ee20000000800 */
[----:B-----5:R-:W-:-:S07]  /*33d0*/  IMAD R14, R7, R6, R14 ;  /* 0x00000006070e7224 */ /* 0x020fce00078e020e */
[----:B------:R-:W4:Y:S08]  /*33e0*/  LDC R25, c[0x0][0x638] ;  /* 0x00018e00ff197b82 */ /* 0x000f300000000800 */
[----:B------:R-:W0:Y:S01]  /*33f0*/  LDC R39, c[0x0][0x610] ;  /* 0x00018400ff277b82 */ /* 0x000e220000000800 */
[----:B-1----:R-:W-:Y:S05]  /*3400*/  @!P0 BRA `(.L_x_37) ;  /* 0x0000000000288947 */ /* 0x002fea0003800000 */
[----:B0-----:R-:W0:Y:S02]  /*3410*/  LDC R0, c[0x0][0x64c] ;  /* 0x00019300ff007b82 */ /* 0x001e240000000800 */
        /* <DEDUP_REMOVED lines=9> */
.L_x_37:
[----:B------:R-:W-:Y:S01]  /*34b0*/  ISETP.NE.AND P0, PT, R19, 0x1, PT ;  /* 0x000000011300780c */ /* 0x000fe20003f05270 */
[----:B--2---:R-:W-:Y:S01]  /*34c0*/  VIADD R5, R13, 0xffffffff ;  /* 0xffffffff0d057836 */ /* 0x004fe20000000000 */
[----:B0--3--:R-:W-:Y:S01]  /*34d0*/  SHF.R.U64 R0, R2, R21, R3 ;  /* 0x0000001502007219 */ /* 0x009fe20000001203 */
[----:B------:R-:W-:Y:S01]  /*34e0*/  IMAD.MOV R12, RZ, RZ, -R12 ;  /* 0x000000ffff0c7224 */ /* 0x000fe200078e0a0c */
[----:B------:R-:W-:Y:S02]  /*34f0*/  LOP3.LUT R3, R10, R37, RZ, 0xc0, !PT ;  /* 0x000000250a037212 */ /* 0x000fe400078ec0ff */
[----:B------:R-:W-:Y:S01]  /*3500*/  LOP3.LUT R5, R8, R5, RZ, 0xc0, !PT ;  /* 0x0000000508057212 */ /* 0x000fe200078ec0ff */
[----:B------:R-:W-:Y:S02]  /*3510*/  IMAD.MOV R2, RZ, RZ, -R0 ;  /* 0x000000ffff027224 */ /* 0x000fe400078e0a00 */
[----:B------:R-:W-:Y:S02]  /*3520*/  IMAD R3, R32, R0, R3 ;  /* 0x0000000020037224 */ /* 0x000fe400078e0203 */
[----:B----4-:R-:W-:-:S02]  /*3530*/  IMAD R0, R2, R25, R11 ;  /* 0x0000001902007224 */ /* 0x010fc400078e020b */
[----:B------:R-:W-:Y:S02]  /*3540*/  @P0 IMAD R14, R20, R12, R15 ;  /* 0x0000000c140e0224 */ /* 0x000fe400078e020f */
[----:B------:R-:W-:Y:S02]  /*3550*/  IMAD R2, R0, R13, R5 ;  /* 0x0000000d00027224 */ /* 0x000fe400078e0205 */
[----:B------:R-:W-:Y:S02]  /*3560*/  IMAD R39, R3, R39, R14 ;  /* 0x0000002703277224 */ /* 0x000fe400078e020e */
[----:B------:R-:W-:-:S03]  /*3570*/  IMAD.MOV.U32 R3, RZ, RZ, 0x1 ;  /* 0x00000001ff037424 */ /* 0x000fc600078e00ff */
[----:B------:R-:W-:Y:S02]  /*3580*/  SEL R40, R2, R39, !P0 ;  /* 0x0000002702287207 */ /* 0x000fe40004000000 */
[----:B------:R-:W-:Y:S02]  /*3590*/  PRMT R0, R3, 0x7610, R0 ;  /* 0x0000761003007816 */ /* 0x000fe40000000000 */
[----:B------:R-:W-:-:S07]  /*35a0*/  SEL R39, R39, R2, !P0 ;  /* 0x0000000227277207 */ /* 0x000fce0004000000 */
.L_x_35:
[----:B------:R-:W-:Y:S01]  /*35b0*/  LOP3.LUT P0, RZ, R0, 0xff, RZ, 0xc0, !PT ;  /* 0x000000ff00ff7812 */ /* 0x000fe2000780c0ff */
[----:B------:R-:W-:-:S04]  /*35c0*/  UIMAD.WIDE.U32 UR4, UR42, -0x55555555, URZ ;  /* 0xaaaaaaab2a0478a5 */ /* 0x000fc8000f8e003f */
[----:B------:R-:W-:-:S04]  /*35d0*/  USHF.R.U32.HI UR4, URZ, 0x1, UR5 ;  /* 0x000000013f047899 */ /* 0x000fc80008011605 */
[----:B------:R-:W-:-:S04]  /*35e0*/  UIMAD UR42, UR4, -0x3, UR42 ;  /* 0xfffffffd042a78a4 */ /* 0x000fc8000f8e022a */
[----:B------:R-:W-:Y:S08]  /*35f0*/  @P0 BRA `(.L_x_38) ;  /* 0xffffffd800e00947 */ /* 0x000ff0000383ffff */
[----:B------:R-:W-:Y:S05]  /*3600*/  EXIT ;  /* 0x000000000000794d */ /* 0x000fea0003800000 */
.L_x_3:
        /* <DEDUP_REMOVED lines=26> */
.L_x_40:
        /* <DEDUP_REMOVED lines=14> */
[----:B------:R-:W-:Y:S02]  /*3890*/  IMAD R5, R7, R23, R10 ;  /* 0x0000001707057224 */ /* 0x000fe400078e020a */
[----:B------:R-:W-:Y:S02]  /*38a0*/  IMAD.MOV.U32 R10, RZ, RZ, 0x1 ;  /* 0x00000001ff0a7424 */ /* 0x000fe400078e00ff */
[----:B------:R-:W-:Y:S01]  /*38b0*/  IMAD.IADD R5, R9, 0x1, R5 ;  /* 0x0000000109057824 */ /* 0x000fe200078e0205 */
[----:B------:R-:W4:Y:S04]  /*38c0*/  LDC R20, c[0x0][0x608] ;  /* 0x00018200ff147b82 */ /* 0x000f280000000800 */
[----:B0-----:R-:W-:-:S02]  /*38d0*/  SHF.R.U64 R12, R8, R24, R5 ;  /* 0x00000018080c7219 */ /* 0x001fc40000001205 */
        /* <DEDUP_REMOVED lines=8> */
[----:B--2---:R-:W-:Y:S01]  /*3960*/  IMAD R24, R13, R7, R4 ;  /* 0x000000070d187224 */ /* 0x004fe200078e0204 */
[----:B------:R2:W3:Y:S06]  /*3970*/  F2I.U32.TRUNC.NTZ R21, R8 ;  /* 0x0000000800157305 */ /* 0x0004ec000020f000 */
[----:B------:R-:W1:Y:S01]  /*3980*/  LDC R22, c[0x0][0x600] ;  /* 0x00018000ff167b82 */ /* 0x000e620000000800 */
[-CC-:B----4-:R-:W-:Y:S02]  /*3990*/  SHF.R.U64 R15, R12, R20.reuse, R5.reuse ;  /* 0x000000140c0f7219 */ /* 0x190fe40000001205 */
[----:B------:R-:W-:Y:S01]  /*39a0*/  SHF.R.U32.HI R4, RZ, R20, R5 ;  /* 0x00000014ff047219 */ /* 0x000fe20000011605 */
[----:B------:R-:W-:-:S04]  /*39b0*/  IMAD.MOV.U32 R20, RZ, RZ, -0x1 ;  /* 0xffffffffff147424 */ /* 0x000fc800078e00ff */
[----:B------:R-:W4:Y:S01]  /*39c0*/  LDC R28, c[0x0][0x648] ;  /* 0x00019200ff1c7b82 */ /* 0x000f220000000800 */
[-C--:B0-----:R-:W-:Y:S02]  /*39d0*/  SHF.L.U32 R7, R20, R25.reuse, RZ ;  /* 0x0000001914077219 */ /* 0x081fe400000006ff */
[-CC-:B------:R-:W-:Y:S02]  /*39e0*/  SHF.R.U64 R20, R15, R25.reuse, R4.reuse ;  /* 0x000000190f147219 */ /* 0x180fe40000001204 */
[-C--:B------:R-:W-:Y:S02]  /*39f0*/  SHF.R.U32.HI R5, RZ, R25.reuse, R4 ;  /* 0x00000019ff057219 */ /* 0x080fe40000011604 */
[----:B------:R-:W-:Y:S01]  /*3a00*/  SHF.L.U32 R25, R10, R25, RZ ;  /* 0x000000190a197219 */ /* 0x000fe200000006ff */
[----:B------:R-:W0:Y:S01]  /*3a10*/  LDC R29, c[0x0][0x638] ;  /* 0x00018e00ff1d7b82 */ /* 0x000e220000000800 */
[----:B------:R-:W-:Y:S01]  /*3a20*/  LOP3.LUT R30, RZ, R7, RZ, 0x33, !PT ;  /* 0x00000007ff1e7212 */ /* 0x000fe200078e33ff */
[----:B------:R-:W-:-:S06]  /*3a30*/  IMAD.MOV.U32 R4, RZ, RZ, R20 ;  /* 0x000000ffff047224 */ /* 0x000fcc00078e0014 */
[----:B------:R-:W0:Y:S01]  /*3a40*/  LDC R31, c[0x0][0x610] ;  /* 0x00018400ff1f7b82 */ /* 0x000e220000000800 */
[----:B--23--:R-:W-:Y:S05]  /*3a50*/  @!P0 BRA `(.L_x_41) ;  /* 0x0000000000288947 */ /* 0x00cfea0003800000 */
[----:B------:R-:W2:Y:S02]  /*3a60*/  LDC R7, c[0x0][0x64c] ;  /* 0x00019300ff077b82 */ /* 0x000ea40000000800 */
[----:B--2---:R-:W-:-:S05]  /*3a70*/  IADD3 R7, P0, R20, R7, RZ ;  /* 0x0000000714077210 */ /* 0x004fca0007f1e0ff */
        /* <DEDUP_REMOVED lines=8> */
.L_x_41:
[----:B------:R-:W-:Y:S01]  /*3b00*/  ISETP.NE.AND P0, PT, R19, 0x1, PT ;  /* 0x000000011300780c */ /* 0x000fe20003f05270 */
[----:B-1----:R-:W-:Y:S01]  /*3b10*/  VIADD R9, R22, 0xffffffff ;  /* 0xffffffff16097836 */ /* 0x002fe20000000000 */
[----:B----4-:R-:W-:Y:S01]  /*3b20*/  SHF.R.U64 R5, R4, R28, R5 ;  /* 0x0000001c04057219 */ /* 0x010fe20000001205 */
[----:B------:R-:W-:Y:S01]  /*3b30*/  IMAD.MOV R21, RZ, RZ, -R21 ;  /* 0x000000ffff157224 */ /* 0x000fe200078e0a15 */
[----:B------:R-:W-:Y:S01]  /*3b40*/  LOP3.LUT R4, R15, R30, RZ, 0xc0, !PT ;  /* 0x0000001e0f047212 */ /* 0x000fe200078ec0ff */
[----:B------:R-:W-:Y:S02]  /*3b50*/  IMAD.MOV.U32 R8, RZ, RZ, 0x1 ;  /* 0x00000001ff087424 */ /* 0x000fe400078e00ff */
[----:B------:R-:W-:Y:S02]  /*3b60*/  IMAD.MOV R7, RZ, RZ, -R5 ;  /* 0x000000ffff077224 */ /* 0x000fe400078e0a05 */
[----:B------:R-:W-:Y:S01]  /*3b70*/  IMAD R13, R25, R5, R4 ;  /* 0x00000005190d7224 */ /* 0x000fe200078e0204 */
[----:B------:R-:W-:Y:S01]  /*3b80*/  LOP3.LUT R5, R12, R9, RZ, 0xc0, !PT ;  /* 0x000000090c057212 */ /* 0x000fe200078ec0ff */
[----:B0-----:R-:W-:-:S02]  /*3b90*/  IMAD R4, R7, R29, R20 ;  /* 0x0000001d07047224 */ /* 0x001fc400078e0214 */
[----:B------:R-:W-:Y:S02]  /*3ba0*/  @P0 IMAD R24, R23, R21, R6 ;  /* 0x0000001517180224 */ /* 0x000fe400078e0206 */
[----:B------:R-:W-:Y:S02]  /*3bb0*/  IMAD R4, R4, R22, R5 ;  /* 0x0000001604047224 */ /* 0x000fe400078e0205 */
[----:B------:R-:W-:Y:S02]  /*3bc0*/  IMAD R13, R13, R31, R24 ;  /* 0x0000001f0d0d7224 */ /* 0x000fe400078e0218 */
[----:B------:R-:W-:-:S03]  /*3bd0*/  IMAD.MOV.U32 R7, RZ, RZ, R14 ;  /* 0x000000ffff077224 */ /* 0x000fc600078e000e */
[----:B------:R-:W-:Y:S02]  /*3be0*/  SEL R20, R4, R13, !P0 ;  /* 0x0000000d04147207 */ /* 0x000fe40004000000 */
[----:B------:R-:W-:-:S07]  /*3bf0*/  SEL R13, R13, R4, !P0 ;  /* 0x000000040d0d7207 */ /* 0x000fce0004000000 */
.L_x_39:
[----:B------:R-:W-:-:S08]  /*3c00*/  NOP ;  /* 0x0000000000007918 */ /* 0x000fd00000000000 */
[----:B------:R-:W0:-:S00]  /*3c10*/  USETMAXREG.DEALLOC.CTAPOOL 0x28 ;  /* 0x00000028000079c8 */ /* 0x000e0000080e0500 */
[----:B0-----:R-:W-:-:S13]  /*3c20*/  ISETP.NE.AND P0, PT, R0, RZ, PT ;  /* 0x000000ff0000720c */ /* 0x001fda0003f05270 */
[----:B------:R-:W-:Y:S05]  /*3c30*/  @P0 EXIT ;  /* 0x000000000000094d */ /* 0x000fea0003800000 */
[----:B------:R-:W-:Y:S01]  /*3c40*/  LOP3.LUT P0, RZ, R8, 0xff, RZ, 0xc0, !PT ;  /* 0x000000ff08ff7812 */ /* 0x000fe2000780c0ff */
[----:B------:R-:W-:Y:S02]  /*3c50*/  IMAD.MOV.U32 R0, RZ, RZ, 0x1 ;  /* 0x00000001ff007424 */ /* 0x000fe400078e00ff */
[----:B------:R-:W-:-:S10]  /*3c60*/  IMAD.MOV.U32 R11, RZ, RZ, RZ ;  /* 0x000000ffff0b7224 */ /* 0x000fd400078e00ff */
[----:B------:R-:W-:Y:S05]  /*3c70*/  @!P0 BRA `(.L_x_42) ;  /* 0x0000000c00ac8947 */ /* 0x000fea0003800000 */
[----:B------:R-:W0:Y:S01]  /*3c80*/  LDC R0, c[0x0][0x28c] ;  /* 0x0000a300ff007b82 */ /* 0x000e220000000800 */
[----:B------:R-:W-:Y:S01]  /*3c90*/  LOP3.LUT P1, RZ, R2, 0x1f, RZ, 0xc0, !PT ;  /* 0x0000001f02ff7812 */ /* 0x000fe2000782c0ff */
[----:B------:R-:W-:Y:S01]  /*3ca0*/  ULDC UR21, c[0x0][0x658] ;  /* 0x0001960000157ab9 */ /* 0x000fe20000000800 */
[----:B------:R-:W-:Y:S01]  /*3cb0*/  UMOV UR4, 0xffffffff ;  /* 0xffffffff00047882 */ /* 0x000fe20000000000 */
[----:B------:R-:W-:Y:S01]  /*3cc0*/  BSSY B0, `(.L_x_42) ;  /* 0x00000e6000007945 */ /* 0x000fe20003800000 */
[----:B------:R-:W-:Y:S01]  /*3cd0*/  USHF.L.U32 UR4, UR4, UR21, URZ ;  /* 0x0000001504047299 */ /* 0x000fe2000800063f */
[C---:B------:R-:W-:Y:S01]  /*3ce0*/  ISETP.NE.AND P2, PT, R3.reuse, RZ, PT ;  /* 0x000000ff0300720c */ /* 0x040fe20003f45270 */
[----:B------:R-:W-:Y:S01]  /*3cf0*/  IMAD.MOV.U32 R12, RZ, RZ, 0x1 ;  /* 0x00000001ff0c7424 */ /* 0x000fe200078e00ff */
[----:B------:R-:W-:Y:S01]  /*3d00*/  ISETP.NE.OR P1, PT, R3, RZ, !P1 ;  /* 0x000000ff0300720c */ /* 0x000fe20004f25670 */
[----:B------:R-:W-:Y:S01]  /*3d10*/  IMAD.MOV.U32 R11, RZ, RZ, RZ ;  /* 0x000000ffff0b7224 */ /* 0x000fe200078e00ff */
[----:B------:R-:W-:Y:S01]  /*3d20*/  LOP3.LUT R10, R18, 0x2, RZ, 0xfc, !PT ;  /* 0x00000002120a7812 */ /* 0x000fe200078efcff */
[----:B------:R-:W-:Y:S01]  /*3d30*/  ULDC UR13, c[0x0][0x600] ;  /* 0x00018000000d7ab9 */ /* 0x000fe20000000800 */
[----:B------:R-:W-:Y:S01]  /*3d40*/  UMOV UR5, 0x1 ;  /* 0x0000000100057882 */ /* 0x000fe20000000000 */
[----:B------:R-:W-:-:S02]  /*3d50*/  UIADD3 UR13, UR13, -0x1, URZ ;  /* 0xffffffff0d0d7890 */ /* 0x000fc4000fffe03f */
[----:B------:R-:W-:Y:S02]  /*3d60*/  USHF.L.U32 UR21, UR5, UR21, URZ ;  /* 0x0000001505157299 */ /* 0x000fe4000800063f */
[----:B------:R-:W-:Y:S01]  /*3d70*/  ULOP3.LUT UR29, URZ, UR4, URZ, 0x33, !UPT ;  /* 0x000000043f1d7292 */ /* 0x000fe2000f8e333f */
[----:B------:R-:W-:Y:S01]  /*3d80*/  ULDC.64 UR14, c[0x0][0x198] ;  /* 0x00006600000e7ab9 */ /* 0x000fe20000000a00 */
[----:B0-----:R-:W-:-:S05]  /*3d90*/  VIADD R0, R0, 0xff ;  /* 0x000000ff00007836 */ /* 0x001fca0000000000 */
[----:B------:R-:W-:-:S04]  /*3da0*/  SHF.R.S32.HI R5, RZ, 0x1f, R0 ;  /* 0x0000001fff057819 */ /* 0x000fc80000011400 */
[----:B------:R-:W-:Y:S01]  /*3db0*/  LEA.HI R5, R5, R0, RZ, 0x8 ;  /* 0x0000000005057211 */ /* 0x000fe200078f40ff */
[----:B------:R-:W-:-:S03]  /*3dc0*/  IMAD.MOV.U32 R0, RZ, RZ, 0x1 ;  /* 0x00000001ff007424 */ /* 0x000fc600078e00ff */
[----:B------:R-:W-:-:S05]  /*3dd0*/  SHF.R.S32.HI R8, RZ, 0x8, R5 ;  /* 0x00000008ff087819 */ /* 0x000fca0000011405 */
[----:B------:R-:W-:-:S07]  /*3de0*/  VIADD R9, R8, 0x1 ;  /* 0x0000000108097836 */ /* 0x000fce0000000000 */
.L_x_54:
[----:B------:R-:W-:-:S03]  /*3df0*/  UMOV UR4, 0xffffffff ;  /* 0xffffffff00047882 */ /* 0x000fc60000000000 */
[----:B------:R-:W-:Y:S05]  /*3e00*/  BRA.DIV UR4, `(.L_x_43) ;  /* 0x0000001204107947 */ /* 0x000fea000b800000 */
[----:B------:R-:W-:-:S13]  /*3e10*/  ELECT P0, URZ, PT ;  /* 0x00000000003f782f */ /* 0x000fda0003800000 */
.L_x_64:
[----:B------:R-:W0:Y:S01]  /*3e20*/  LDC R2, c[0x0][0x28c] ;  /* 0x0000a300ff027b82 */ /* 0x000e220000000800 */
[----:B------:R-:W-:Y:S01]  /*3e30*/  BSSY B1, `(.L_x_44) ;  /* 0x0000059000017945 */ /* 0x000fe20003800000 */
[----:B0-----:R-:W-:-:S13]  /*3e40*/  ISETP.LT.OR P0, PT, R2, 0x1, !P0 ;  /* 0x000000010200780c */ /* 0x001fda0004701670 */
[----:B------:R-:W-:Y:S05]  /*3e50*/  @P0 BRA `(.L_x_45) ;  /* 0x0000000400580947 */ /* 0x000fea0003800000 */
[----:B------:R-:W-:Y:S02]  /*3e60*/  IMAD.SHL.U32 R13, R13, 0x80, RZ ;  /* 0x000000800d0d7824 */ /* 0x000fe400078e00ff */
[----:B------:R-:W-:Y:S02]  /*3e70*/  IMAD.SHL.U32 R20, R20, 0x8, RZ ;  /* 0x0000000814147824 */ /* 0x000fe400078e00ff */
[----:B------:R-:W-:Y:S02]  /*3e80*/  IMAD.MOV.U32 R21, RZ, RZ, RZ ;  /* 0x000000ffff157224 */ /* 0x000fe400078e00ff */
[----:B------:R-:W-:Y:S02]  /*3e90*/  IMAD.MOV.U32 R2, RZ, RZ, R9 ;  /* 0x000000ffff027224 */ /* 0x000fe400078e0009 */
[----:B------:R-:W-:Y:S02]  /*3ea0*/  IMAD.MOV.U32 R3, RZ, RZ, R0 ;  /* 0x000000ffff037224 */ /* 0x000fe400078e0000 */
[----:B------:R-:W-:-:S07]  /*3eb0*/  IMAD.MOV.U32 R4, RZ, RZ, R11 ;  /* 0x000000ffff047224 */ /* 0x000fce00078e000b */
.L_x_49:
[----:B------:R-:W0:Y:S01]  /*3ec0*/  S2R R6, SR_CgaCtaId ;  /* 0x0000000000067919 */ /* 0x000e220000008800 */
[----:B------:R-:W-:-:S04]  /*3ed0*/  MOV R5, 0x400 ;  /* 0x0000040000057802 */ /* 0x000fc80000000f00 */
[----:B0-----:R-:W-:Y:S02]  /*3ee0*/  LEA R15, R6, R5, 0x18 ;  /* 0x00000005060f7211 */ /* 0x001fe400078ec0ff */
[----:B------:R-:W-:Y:S01]  /*3ef0*/  SHF.L.U32 R5, R3, 0x1f, RZ ;  /* 0x0000001f03057819 */ /* 0x000fe200000006ff */
[----:B------:R-:W0:Y:S02]  /*3f00*/  @!P2 LDC R6, c[0x0][0x500] ;  /* 0x00014000ff06ab82 */ /* 0x000e240000000800 */
[----:B------:R-:W-:-:S04]  /*3f10*/  IMAD R14, R4, 0x8, R15 ;  /* 0x00000008040e7824 */ /* 0x000fc800078e020f */
[----:B------:R-:W1:Y:S02]  /*3f20*/  SYNCS.PHASECHK.TRANS64.TRYWAIT P0, [R14+URZ+0x18], R5 ;  /* 0x000018050e0075a7 */ /* 0x000e64000800017f */
[----:B-1----:R-:W-:Y:S05]  /*3f30*/  @!P0 BRA `(.L_x_46) ;  /* 0x0000000c00e88947 */ /* 0x002fea0003800000 */
.L_x_65:
[----:B-1----:R-:W-:Y:S01]  /*3f40*/  PRMT R5, R10, 0x9910, RZ ;  /* 0x000099100a057816 */ /* 0x002fe200000000ff */
[----:B0-----:R0:W-:Y:S03]  /*3f50*/  @!P2 SYNCS.ARRIVE.TRANS64 RZ, [R14+URZ], R6 ;  /* 0x000000060effa9a7 */ /* 0x0011e6000800003f */
[----:B------:R-:W-:-:S13]  /*3f60*/  ISETP.NE.AND P0, PT, R5, 0x2, PT ;  /* 0x000000020500780c */ /* 0x000fda0003f05270 */
[----:B0-----:R-:W-:Y:S05]  /*3f70*/  @P0 BRA `(.L_x_47) ;  /* 0x0000000000040947 */ /* 0x001fea0003800000 */
[----:B------:R-:W-:Y:S01]  /*3f80*/  BPT.TRAP 0x1 ;  /* 0x000000040000795c */ /* 0x000fe20000300000 */
.L_x_47:
[----:B------:R-:W-:Y:S05]  /*3f90*/  @P1 BRA `(.L_x_48) ;  /* 0x0000000000041947 */ /* 0x000fea0003800000 */
[----:B------:R-:W-:Y:S01]  /*3fa0*/  BPT.TRAP 0x1 ;  /* 0x000000040000795c */ /* 0x000fe20000300000 */
.L_x_48:
[C-C-:B------:R-:W-:Y:S01]  /*3fb0*/  IMAD R5, R4.reuse, 0x10000, R15.reuse ;  /* 0x0001000004057824 */ /* 0x140fe200078e020f */
[----:B------:R-:W-:Y:S01]  /*3fc0*/  R2UR UR10, R21 ;  /* 0x00000000150a72ca */ /* 0x000fe200000e0000 */
[----:B------:R-:W-:Y:S01]  /*3fd0*/  IMAD R15, R4, 0x1000, R15 ;  /* 0x00001000040f7824 */ /* 0x000fe200078e020f */
[----:B------:R-:W-:Y:S01]  /*3fe0*/  R2UR UR9, R14 ;  /* 0x000000000e0972ca */ /* 0x000fe200000e0000 */
[----:B------:R-:W-:Y:S01]  /*3ff0*/  UIADD3 UR22, UP0, UR14, 0xf0, URZ ;  /* 0x000000f00e167890 */ /* 0x000fe2000ff1e03f */
[----:B------:R-:W-:Y:S01]  /*4000*/  R2UR UR40, R5 ;  /* 0x00000000052872ca */ /* 0x000fe200000e0000 */
[----:B------:R-:W-:Y:S01]  /*4010*/  VIADD R2, R2, 0xffffffff ;  /* 0xffffffff02027836 */ /* 0x000fe20000000000 */
[----:B------:R-:W-:Y:S01]  /*4020*/  R2UR UR18, R15 ;  /* 0x000000000f1272ca */ /* 0x000fe200000e0000 */
[----:B------:R-:W-:Y:S01]  /*4030*/  UIADD3.X UR23, URZ, UR15, URZ, UP0, !UPT ;  /* 0x0000000f3f177290 */ /* 0x000fe200087fe43f */
[----:B------:R-:W-:Y:S01]  /*4040*/  R2UR UR11, R13 ;  /* 0x000000000d0b72ca */ /* 0x000fe200000e0000 */
[----:B------:R-:W-:Y:S01]  /*4050*/  UIADD3 UR6, UP1, UR14, 0x1f0, URZ ;  /* 0x000001f00e067890 */ /* 0x000fe2000ff3e03f */
[----:B------:R-:W-:Y:S01]  /*4060*/  R2UR UR12, R7 ;  /* 0x00000000070c72ca */ /* 0x000fe200000e0000 */
[----:B------:R-:W-:Y:S01]  /*4070*/  UMOV UR4, 0x0 ;  /* 0x0000000000047882 */ /* 0x000fe20000000000 */
[----:B------:R-:W-:Y:S01]  /*4080*/  R2UR UR35, R20 ;  /* 0x00000000142372ca */ /* 0x000fe200000e0000 */
[----:B------:R-:W-:Y:S01]  /*4090*/  UIADD3 UR58, UR10, 0x40, URZ ;  /* 0x000000400a3a7890 */ /* 0x000fe2000fffe03f */
[----:B------:R-:W-:Y:S01]  /*40a0*/  ISETP.GT.AND P3, PT, R2, 0x1, PT ;  /* 0x000000010200780c */ /* 0x000fe20003f64270 */
[----:B------:R-:W-:Y:S01]  /*40b0*/  UIADD3 UR50, UR10, 0x80, URZ ;  /* 0x000000800a327890 */ /* 0x000fe2000fffe03f */
[----:B------:R-:W-:Y:S01]  /*40c0*/  VIADD R4, R4, 0x1 ;  /* 0x0000000104047836 */ /* 0x000fe20000000000 */
[----:B------:R-:W-:Y:S01]  /*40d0*/  UIADD3 UR8, UR40, 0x100, URZ ;  /* 0x0000010028087890 */ /* 0x000fe2000fffe03f */
[----:B------:R-:W-:Y:S01]  /*40e0*/  VIADD R21, R21, 0x100 ;  /* 0x0000010015157836 */ /* 0x000fe20000000000 */
[----:B------:R-:W-:-:S02]  /*40f0*/  UIADD3 UR56, UR40, 0x4100, URZ ;  /* 0x0000410028387890 */ /* 0x000fc4000fffe03f */
[----:B------:R-:W-:Y:S01]  /*4100*/  UIADD3 UR48, UR40, 0x8100, URZ ;  /* 0x0000810028307890 */ /* 0x000fe2000fffe03f */
[C---:B------:R-:W-:Y:S01]  /*4110*/  ISETP.NE.AND P0, PT, R4.reuse, 0x3, PT ;  /* 0x000000030400780c */ /* 0x040fe20003f05270 */
[----:B------:R-:W-:Y:S02]  /*4120*/  UIADD3 UR42, UR10, 0xc0, URZ ;  /* 0x000000c00a2a7890 */ /* 0x000fe4000fffe03f */
[----:B------:R-:W-:Y:S01]  /*4130*/  UIADD3 UR40, UR40, 0xc100, URZ ;  /* 0x0000c10028287890 */ /* 0x000fe2000fffe03f */
[----:B------:R-:W-:Y:S01]  /*4140*/  SEL R6, RZ, 0x1, P0 ;  /* 0x00000001ff067807 */ /* 0x000fe20000000000 */
[----:B------:R-:W-:Y:S01]  /*4150*/  UMOV UR5, 0x10000000 ;  /* 0x1000000000057882 */ /* 0x000fe20000000000 */
[----:B------:R-:W-:Y:S01]  /*4160*/  UIADD3.X UR7, URZ, UR15, URZ, UP1, !UPT ;  /* 0x0000000f3f077290 */ /* 0x000fe20008ffe43f */
[----:B------:R0:W-:Y:S01]  /*4170*/  UTMALDG.3D [UR8], [UR22], desc[UR4] ;  /* 0x00000408160075b4 */ /* 0x0001e20008011000 */
[----:B------:R-:W-:Y:S01]  /*4180*/  UIADD3 UR32, UR18, 0x30100, URZ ;  /* 0x0003010012207890 */ /* 0x000fe2000fffe03f */
[----:B------:R-:W-:Y:S01]  /*4190*/  LOP3.LUT R3, R3, R6, RZ, 0x3c, !PT ;  /* 0x0000000603037212 */ /* 0x000fe200078e3cff */
[----:B------:R-:W-:Y:S01]  /*41a0*/  UIADD3 UR24, UR18, 0x30500, URZ ;  /* 0x0003050012187890 */ /* 0x000fe2000fffe03f */
[----:B------:R-:W-:Y:S01]  /*41b0*/  SEL R4, R4, RZ, P0 ;  /* 0x000000ff04047207 */ /* 0x000fe20000000000 */
[----:B------:R-:W-:Y:S01]  /*41c0*/  UIADD3 UR16, UR18, 0x30900, URZ ;  /* 0x0003090012107890 */ /* 0x000fe2000fffe03f */
[----:B------:R-:W-:Y:S01]  /*41d0*/  UMOV UR57, UR9 ;  /* 0x0000000900397c82 */ /* 0x000fe20008000000 */
        /* <DEDUP_REMOVED lines=8> */
[----:B------:R1:W-:Y:S01]  /*4260*/  UTMALDG.3D [UR56], [UR22], desc[UR4] ;  /* 0x00000438160075b4 */ /* 0x0003e20008011000 */
[----:B------:R-:W-:Y:S01]  /*4270*/  UMOV UR33, UR9 ;  /* 0x0000000900217c82 */ /* 0x000fe20008000000 */
[----:B------:R-:W-:Y:S01]  /*4280*/  UMOV UR34, UR10 ;  /* 0x0000000a00227c82 */ /* 0x000fe20008000000 */
[----:B------:R-:W-:Y:S01]  /*4290*/  UMOV UR36, UR12 ;  /* 0x0000000c00247c82 */ /* 0x000fe20008000000 */
[----:B------:R-:W-:Y:S01]  /*42a0*/  UMOV UR25, UR9 ;  /* 0x0000000900197c82 */ /* 0x000fe20008000000 */
[----:B------:R-:W-:Y:S01]  /*42b0*/  UMOV UR27, UR35 ;  /* 0x00000023001b7c82 */ /* 0x000fe20008000000 */
[----:B------:R-:W-:Y:S01]  /*42c0*/  UMOV UR28, UR12 ;  /* 0x0000000c001c7c82 */ /* 0x000fe20008000000 */
[----:B------:R-:W-:Y:S01]  /*42d0*/  UMOV UR26, UR58 ;  /* 0x0000003a001a7c82 */ /* 0x000fe20008000000 */
[----:B0-----:R-:W-:Y:S01]  /*42e0*/  UIADD3 UR8, UR18, 0x30d00, URZ ;  /* 0x00030d0012087890 */ /* 0x001fe2000fffe03f */
[----:B------:R1:W-:Y:S01]  /*42f0*/  UTMALDG.3D [UR48], [UR22], desc[UR4] ;  /* 0x00000430160075b4 */ /* 0x0003e20008011000 */
[----:B------:R-:W-:Y:S01]  /*4300*/  UMOV UR17, UR9 ;  /* 0x0000000900117c82 */ /* 0x000fe20008000000 */
[----:B------:R-:W-:Y:S01]  /*4310*/  UMOV UR19, UR35 ;  /* 0x0000002300137c82 */ /* 0x000fe20008000000 */
[----:B------:R-:W-:Y:S01]  /*4320*/  UMOV UR20, UR12 ;  /* 0x0000000c00147c82 */ /* 0x000fe20008000000 */
[----:B------:R-:W-:Y:S01]  /*4330*/  UMOV UR18, UR50 ;  /* 0x0000003200127c82 */ /* 0x000fe20008000000 */
[----:B------:R-:W-:Y:S01]  /*4340*/  UMOV UR11, UR35 ;  /* 0x00000023000b7c82 */ /* 0x000fe20008000000 */
[----:B------:R-:W-:Y:S01]  /*4350*/  UMOV UR10, UR42 ;  /* 0x0000002a000a7c82 */ /* 0x000fe20008000000 */
[----:B------:R1:W-:Y:S01]  /*4360*/  UTMALDG.3D [UR40], [UR22], desc[UR4] ;  /* 0x00000428160075b4 */ /* 0x0003e20008011000 */
[----:B------:R1:W-:Y:S01]  /*4370*/  UTMALDG.3D [UR32], [UR6], desc[UR4] ;  /* 0x00000420060075b4 */ /* 0x0003e20008011000 */
[----:B------:R1:W-:Y:S01]  /*4380*/  UTMALDG.3D [UR24], [UR6], desc[UR4] ;  /* 0x00000418060075b4 */ /* 0x0003e20008011000 */
[----:B------:R1:W-:Y:S01]  /*4390*/  UTMALDG.3D [UR16], [UR6], desc[UR4] ;  /* 0x00000410060075b4 */ /* 0x0003e20008011000 */
[----:B------:R1:W-:Y:S02]  /*43a0*/  UTMALDG.3D [UR8], [UR6], desc[UR4] ;  /* 0x00000408060075b4 */ /* 0x0003e40008011000 */
[----:B-1----:R-:W-:Y:S05]  /*43b0*/  @P3 BRA `(.L_x_49) ;  /* 0xfffffff800c03947 */ /* 0x002fea000383ffff */
.L_x_45:
[----:B------:R-:W-:Y:S05]  /*43c0*/  BSYNC B1 ;  /* 0x0000000000017941 */ /* 0x000fea0003800000 */
.L_x_44:
[----:B------:R-:W-:Y:S01]  /*43d0*/  LOP3.LUT P3, RZ, R12, 0xff, RZ, 0xc0, !PT ;  /* 0x000000ff0cff7812 */ /* 0x000fe2000786c0ff */
[----:B------:R-:W-:Y:S01]  /*43e0*/  IMAD.IADD R4, R8, 0x1, R11 ;  /* 0x0000000108047824 */ /* 0x000fe200078e020b */
[----:B------:R-:W-:Y:S01]  /*43f0*/  IADD3 R16, P4, R16, UR38, RZ ;  /* 0x0000002610107c10 */ /* 0x000fe2000ff9e0ff */
[----:B------:R-:W-:Y:S01]  /*4400*/  ULDC.64 UR4, c[0x0][0x650] ;  /* 0x0001940000047ab9 */ /* 0x000fe20000000a00 */
[----:B------:R-:W-:Y:S01]  /*4410*/  BSSY B1, `(.L_x_50) ;  /* 0x000006e000017945 */ /* 0x000fe20003800000 */
[----:B------:R-:W-:Y:S01]  /*4420*/  IMAD.MOV.U32 R13, RZ, RZ, -0x1 ;  /* 0xffffffffff0d7424 */ /* 0x000fe200078e00ff */
[----:B------:R-:W-:Y:S01]  /*4430*/  ISETP.GT.U32.AND P0, PT, R4, 0x2, PT ;  /* 0x000000020400780c */ /* 0x000fe20003f04070 */
[----:B------:R-:W-:Y:S01]  /*4440*/  IMAD.MOV.U32 R20, RZ, RZ, -0x1 ;  /* 0xffffffffff147424 */ /* 0x000fe200078e00ff */
[----:B------:R-:W-:Y:S01]  /*4450*/  IADD3.X R17, R17, UR37, RZ, P4, !PT ;  /* 0x0000002511117c10 */ /* 0x000fe2000a7fe4ff */
[----:B------:R-:W-:Y:S01]  /*4460*/  IMAD.MOV.U32 R7, RZ, RZ, -0x1 ;  /* 0xffffffffff077424 */ /* 0x000fe200078e00ff */
[----:B------:R-:W-:-:S02]  /*4470*/  ISETP.LT.U32.AND P0, PT, R8, 0x3, P0 ;  /* 0x000000030800780c */ /* 0x000fc40000701070 */
[----:B------:R-:W-:Y:S01]  /*4480*/  PRMT R12, RZ, 0x7610, R12 ;  /* 0x00007610ff0c7816 */ /* 0x000fe2000000000c */
[----:B------:R-:W0:Y:S01]  /*4490*/  @P3 S2R R3, SR_CgaCtaId ;  /* 0x0000000000033919 */ /* 0x000e220000008800 */
[----:B------:R-:W-:-:S04]  /*44a0*/  @P3 MOV R2, 0x400 ;  /* 0x0000040000023802 */ /* 0x000fc80000000f00 */
[----:B0-----:R-:W-:Y:S01]  /*44b0*/  @P3 LEA R5, R3, R2, 0x18 ;  /* 0x0000000203053211 */ /* 0x001fe200078ec0ff */
[----:B------:R-:W-:-:S03]  /*44c0*/  IMAD.WIDE.U32 R2, R4, -0x55555555, RZ ;  /* 0xaaaaaaab04027825 */ /* 0x000fc600078e00ff */
[----:B------:R0:W-:Y:S01]  /*44d0*/  @P3 SYNCS.ARRIVE.TRANS64.A1T0 RZ, [R5+URZ+0x48], RZ ;  /* 0x000048ff05ff39a7 */ /* 0x0001e2000810003f */
[----:B------:R-:W-:Y:S02]  /*44e0*/  ISETP.GE.U32.AND P3, PT, R8, 0x3, PT ;  /* 0x000000030800780c */ /* 0x000fe40003f66070 */
[----:B------:R-:W-:Y:S02]  /*44f0*/  PRMT R2, RZ, 0x7610, R2 ;  /* 0x00007610ff027816 */ /* 0x000fe40000000002 */
[----:B0-----:R-:W-:Y:S02]  /*4500*/  SHF.R.U32.HI R5, RZ, 0x1, R3 ;  /* 0x00000001ff057819 */ /* 0x001fe40000011603 */
[----:B------:R-:W-:Y:S02]  /*4510*/  SEL R3, RZ, 0x1, !P0 ;  /* 0x00000001ff037807 */ /* 0x000fe40004000000 */
[----:B------:R-:W-:Y:S01]  /*4520*/  ISETP.GE.U32.AND P0, PT, R16, UR4, PT ;  /* 0x0000000410007c0c */ /* 0x000fe2000bf06070 */
[----:B------:R-:W-:Y:S01]  /*4530*/  IMAD R11, R5, -0x3, R4 ;  /* 0xfffffffd050b7824 */ /* 0x000fe200078e0204 */
[----:B------:R-:W-:-:S02]  /*4540*/  LOP3.LUT R0, R0, R3, RZ, 0x3c, !PT ;  /* 0x0000000300007212 */ /* 0x000fc400078e3cff */
[----:B------:R-:W-:Y:S02]  /*4550*/  ISETP.GE.U32.AND.EX P0, PT, R17, UR5, PT, P0 ;  /* 0x0000000511007c0c */ /* 0x000fe4000bf06100 */
[----:B------:R-:W-:-:S11]  /*4560*/  @P3 LOP3.LUT R0, R0, 0x1, R5, 0x78, !PT ;  /* 0x0000000100003812 */ /* 0x000fd600078e7805 */
[----:B------:R-:W-:Y:S05]  /*4570*/  @P0 BRA `(.L_x_51) ;  /* 0x00000004005c0947 */ /* 0x000fea0003800000 */
[----:B------:R-:W-:Y:S01]  /*4580*/  ULDC.64 UR4, c[0x0][0x628] ;  /* 0x00018a0000047ab9 */ /* 0x000fe20000000a00 */
[----:B------:R-:W0:Y:S01]  /*4590*/  S2R R14, SR_CTAID.X ;  /* 0x00000000000e7919 */ /* 0x000e220000002500 */
[----:B------:R-:W-:Y:S01]  /*45a0*/  ISETP.NE.U32.AND P0, PT, RZ, UR4, PT ;  /* 0x00000004ff007c0c */ /* 0x000fe2000bf05070 */
[----:B------:R-:W-:Y:S01]  /*45b0*/  ULDC UR7, c[0x0][0x630] ;  /* 0x00018c0000077ab9 */ /* 0x000fe20000000800 */
[----:B------:R-:W-:Y:S01]  /*45c0*/  IMAD.MOV.U32 R2, RZ, RZ, R16 ;  /* 0x000000ffff027224 */ /* 0x000fe200078e0010 */
[----:B------:R-:W1:Y:S01]  /*45d0*/  S2R R13, SR_CTAID.Y ;  /* 0x00000000000d7919 */ /* 0x000e620000002600 */
[----:B------:R-:W-:Y:S01]  /*45e0*/  ISETP.NE.AND.EX P0, PT, RZ, UR5, PT, P0 ;  /* 0x00000005ff007c0c */ /* 0x000fe2000bf05300 */
[----:B------:R-:W-:-:S12]  /*45f0*/  IMAD.MOV.U32 R3, RZ, RZ, R17 ;  /* 0x000000ffff037224 */ /* 0x000fd800078e0011 */
[----:B------:R-:W-:Y:S05]  /*4600*/  @!P0 BRA `(.L_x_52) ;  /* 0x0000000000288947 */ /* 0x000fea0003800000 */
[----:B------:R-:W-:Y:S02]  /*4610*/  ULDC UR6, c[0x0][0x634] ;  /* 0x00018d0000067ab9 */ /* 0x000fe40000000800 */
[----:B------:R-:W-:-:S05]  /*4620*/  IADD3 R7, P0, R16, UR6, RZ ;  /* 0x0000000610077c10 */ /* 0x000fca000ff1e0ff */
[----:B------:R-:W-:-:S04]  /*4630*/  IMAD.X R15, RZ, RZ, R17, P0 ;  /* 0x000000ffff0f7224 */ /* 0x000fc800000e0611 */
[----:B------:R-:W-:-:S04]  /*4640*/  IMAD.WIDE.U32 R4, R15, UR4, RZ ;  /* 0x000000040f047c25 */ /* 0x000fc8000f8e00ff */
[----:B------:R-:W-:-:S04]  /*4650*/  IMAD.WIDE.U32 R4, P0, R7, UR5, R4 ;  /* 0x0000000507047c25 */ /* 0x000fc8000f800004 */
[----:B------:R-:W-:-:S04]  /*4660*/  IMAD.WIDE.U32 R6, R7, UR4, RZ ;  /* 0x0000000407067c25 */ /* 0x000fc8000f8e00ff */
[----:B------:R-:W-:Y:S01]  /*4670*/  IMAD.X R3, RZ, RZ, RZ, P0 ;  /* 0x000000ffff037224 */ /* 0x000fe200000e06ff */
[----:B------:R-:W-:Y:S01]  /*4680*/  IADD3 RZ, P0, R7, R4, RZ ;  /* 0x0000000407ff7210 */ /* 0x000fe20007f1e0ff */
[----:B------:R-:W-:-:S04]  /*4690*/  IMAD.MOV.U32 R2, RZ, RZ, R5 ;  /* 0x000000ffff027224 */ /* 0x000fc800078e0005 */
[----:B------:R-:W-:-:S08]  /*46a0*/  IMAD.WIDE.U32.X R2, R15, UR5, R2, P0 ;  /* 0x000000050f027c25 */ /* 0x000fd000080e0402 */
.L_x_52:
[--C-:B------:R-:W-:Y:S01]  /*46b0*/  SHF.R.U64 R6, R2, UR7, R3.reuse ;  /* 0x0000000702067c19 */ /* 0x100fe20008001203 */
[----:B------:R-:W-:Y:S01]  /*46c0*/  ULDC.64 UR4, c[0x0][0x620] ;  /* 0x0001880000047ab9 */ /* 0x000fe20000000a00 */
[----:B------:R-:W-:Y:S01]  /*46d0*/  SHF.R.U32.HI R2, RZ, UR7, R3 ;  /* 0x00000007ff027c19 */ /* 0x000fe20008011603 */
[----:B------:R-:W-:Y:S01]  /*46e0*/  IMAD.MOV.U32 R3, RZ, RZ, R17 ;  /* 0x000000ffff037224 */ /* 0x000fe200078e0011 */
[----:B------:R-:W-:Y:S01]  /*46f0*/  IADD3 R5, P0, RZ, -R6, RZ ;  /* 0x80000006ff057210 */ /* 0x000fe20007f1e0ff */
[----:B------:R-:W2:Y:S01]  /*4700*/  LDC R25, c[0x0][0x144] ;  /* 0x00005100ff197b82 */ /* 0x000ea20000000800 */
[----:B0-----:R-:W-:Y:S01]  /*4710*/  I2FP.F32.U32 R7, R14 ;  /* 0x0000000e00077245 */ /* 0x001fe20000201000 */
[----:B------:R-:W-:Y:S01]  /*4720*/  ULDC.64 UR8, c[0x0][0x640] ;  /* 0x0001900000087ab9 */ /* 0x000fe20000000a00 */
[----:B------:R-:W-:Y:S01]  /*4730*/  ULDC UR6, c[0x0][0x608] ;  /* 0x0001820000067ab9 */ /* 0x000fe20000000800 */
[----:B------:R-:W-:Y:S01]  /*4740*/  IMAD.X R2, RZ, RZ, ~R2, P0 ;  /* 0x000000ffff027224 */ /* 0x000fe200000e0e02 */
[----:B------:R-:W-:-:S03]  /*4750*/  ISETP.NE.U32.AND P0, PT, RZ, UR8, PT ;  /* 0x00000008ff007c0c */ /* 0x000fc6000bf05070 */
[----:B------:R-:W-:Y:S01]  /*4760*/  IMAD R4, R2, UR4, RZ ;  /* 0x0000000402047c24 */ /* 0x000fe2000f8e02ff */
[----:B------:R-:W0:Y:S01]  /*4770*/  LDC R20, c[0x0][0x148] ;  /* 0x00005200ff147b82 */ /* 0x000e220000000800 */
[----:B------:R-:W-:Y:S01]  /*4780*/  IMAD.MOV.U32 R2, RZ, RZ, R16 ;  /* 0x000000ffff027224 */ /* 0x000fe200078e0010 */
[----:B------:R-:W-:-:S03]  /*4790*/  ISETP.NE.AND.EX P0, PT, RZ, UR9, PT, P0 ;  /* 0x00000009ff007c0c */ /* 0x000fc6000bf05300 */
[----:B------:R-:W-:Y:S01]  /*47a0*/  IMAD.WIDE.U32 R2, R5, UR4, R2 ;  /* 0x0000000405027c25 */ /* 0x000fe2000f8e0002 */
[----:B------:R-:W-:-:S03]  /*47b0*/  ULDC UR4, c[0x0][0x150] ;  /* 0x0000540000047ab9 */ /* 0x000fc60000000800 */
[----:B------:R-:W-:Y:S02]  /*47c0*/  IMAD R5, R5, UR5, R4 ;  /* 0x0000000505057c24 */ /* 0x000fe4000f8e0204 */
[----:B------:R-:W-:Y:S01]  /*47d0*/  FMUL R4, R7, UR4 ;  /* 0x0000000407047c20 */ /* 0x000fe20008400000 */
[----:B------:R-:W-:Y:S01]  /*47e0*/  ULDC UR4, c[0x0][0x618] ;  /* 0x0001860000047ab9 */ /* 0x000fe20000000800 */
[----:B------:R-:W-:Y:S01]  /*47f0*/  ULDC UR5, c[0x0][0x154] ;  /* 0x0000550000057ab9 */ /* 0x000fe20000000800 */
[----:B------:R-:W-:-:S03]  /*4800*/  IMAD.IADD R3, R3, 0x1, R5 ;  /* 0x0000000103037824 */ /* 0x000fc600078e0205 */
[----:B------:R-:W3:Y:S02]  /*4810*/  F2I.U32.TRUNC.NTZ R4, R4 ;  /* 0x0000000400047305 */ /* 0x000ee4000020f000 */
[----:B------:R-:W-:Y:S02]  /*4820*/  SHF.R.U64 R7, R2, UR4, R3 ;  /* 0x0000000402077c19 */ /* 0x000fe40008001203 */
[----:B-1----:R-:W-:-:S05]  /*4830*/  I2FP.F32.U32 R2, R13 ;  /* 0x0000000d00027245 */ /* 0x002fca0000201000 */
[----:B------:R-:W-:Y:S01]  /*4840*/  FMUL R22, R2, UR5 ;  /* 0x0000000502167c20 */ /* 0x000fe20008400000 */
[----:B------:R-:W-:Y:S01]  /*4850*/  SHF.R.U32.HI R2, RZ, UR4, R3 ;  /* 0x00000004ff027c19 */ /* 0x000fe20008011603 */
[----:B------:R-:W-:-:S03]  /*4860*/  ULDC UR4, c[0x0][0x658] ;  /* 0x0001960000047ab9 */ /* 0x000fc60000000800 */
[--C-:B------:R-:W-:Y:S01]  /*4870*/  SHF.R.U64 R21, R7, UR6, R2.reuse ;  /* 0x0000000607157c19 */ /* 0x100fe20008001202 */
[----:B------:R-:W1:Y:S01]  /*4880*/  F2I.U32.TRUNC.NTZ R22, R22 ;  /* 0x0000001600167305 */ /* 0x000e62000020f000 */
[----:B------:R-:W-:Y:S01]  /*4890*/  SHF.R.U32.HI R2, RZ, UR6, R2 ;  /* 0x00000006ff027c19 */ /* 0x000fe20008011602 */
[----:B---3--:R-:W-:-:S03]  /*48a0*/  IMAD.MOV R4, RZ, RZ, -R4 ;  /* 0x000000ffff047224 */ /* 0x008fc600078e0a04 */
[----:B------:R-:W-:Y:S01]  /*48b0*/  SHF.R.U64 R15, R21, UR4, R2 ;  /* 0x00000004150f7c19 */ /* 0x000fe20008001202 */
[----:B--2---:R-:W-:Y:S01]  /*48c0*/  IMAD R14, R25, R4, R14 ;  /* 0x00000004190e7224 */ /* 0x004fe200078e020e */
[----:B------:R-:W-:-:S03]  /*48d0*/  SHF.R.U32.HI R23, RZ, UR4, R2 ;  /* 0x00000004ff177c19 */ /* 0x000fc60008011602 */
[----:B------:R-:W-:Y:S02]  /*48e0*/  IMAD.MOV.U32 R2, RZ, RZ, R15 ;  /* 0x000000ffff027224 */ /* 0x000fe400078e000f */
[----:B------:R-:W-:Y:S01]  /*48f0*/  IMAD.MOV.U32 R3, RZ, RZ, R23 ;  /* 0x000000ffff037224 */ /* 0x000fe200078e0017 */
[----:B------:R-:W-:Y:S06]  /*4900*/  @!P0 BRA `(.L_x_53) ;  /* 0x0000000000288947 */ /* 0x000fec0003800000 */
[----:B------:R-:W-:Y:S02]  /*4910*/  ULDC UR4, c[0x0][0x64c] ;  /* 0x0001930000047ab9 */ /* 0x000fe40000000800 */
[----:B------:R-:W-:-:S05]  /*4920*/  IADD3 R3, P0, R15, UR4, RZ ;  /* 0x000000040f037c10 */ /* 0x000fca000ff1e0ff */
[----:B------:R-:W-:-:S04]  /*4930*/  IMAD.X R23, RZ, RZ, R23, P0 ;  /* 0x000000ffff177224 */ /* 0x000fc800000e0617 */
[----:B------:R-:W-:-:S04]  /*4940*/  IMAD.WIDE.U32 R4, R23, UR8, RZ ;  /* 0x0000000817047c25 */ /* 0x000fc8000f8e00ff */
[----:B------:R-:W-:-:S04]  /*4950*/  IMAD.WIDE.U32 R4, P0, R3, UR9, R4 ;  /* 0x0000000903047c25 */ /* 0x000fc8000f800004 */
[----:B------:R-:W-:-:S04]  /*4960*/  IMAD.WIDE.U32 R2, R3, UR8, RZ ;  /* 0x0000000803027c25 */ /* 0x000fc8000f8e00ff */
[----:B------:R-:W-:Y:S01]  /*4970*/  IMAD.MOV.U32 R2, RZ, RZ, R5 ;  /* 0x000000ffff027224 */ /* 0x000fe200078e0005 */
[----:B------:R-:W-:Y:S01]  /*4980*/  IADD3 RZ, P3, R3, R4, RZ ;  /* 0x0000000403ff7210 */ /* 0x000fe20007f7e0ff */
[----:B------:R-:W-:-:S04]  /*4990*/  IMAD.X R3, RZ, RZ, RZ, P0 ;  /* 0x000000ffff037224 */ /* 0x000fc800000e06ff */
[----:B------:R-:W-:-:S08]  /*49a0*/  IMAD.WIDE.U32.X R2, R23, UR9, R2, P3 ;  /* 0x0000000917027c25 */ /* 0x000fd000098e0402 */
.L_x_53:
[----:B------:R-:W-:Y:S01]  /*49b0*/  ISETP.NE.AND P0, PT, R19, 0x1, PT ;  /* 0x000000011300780c */ /* 0x000fe20003f05270 */
[----:B------:R-:W-:Y:S01]  /*49c0*/  ULDC UR4, c[0x0][0x648] ;  /* 0x0001920000047ab9 */ /* 0x000fe20000000800 */
[----:B------:R-:W-:Y:S01]  /*49d0*/  LOP3.LUT R21, R21, UR29, RZ, 0xc0, !PT ;  /* 0x0000001d15157c12 */ /* 0x000fe2000f8ec0ff */
[----:B-1----:R-:W-:Y:S01]  /*49e0*/  IMAD.MOV R22, RZ, RZ, -R22 ;  /* 0x000000ffff167224 */ /* 0x002fe200078e0a16 */
[----:B------:R-:W-:Y:S01]  /*49f0*/  SHF.R.U64 R2, R2, UR4, R3 ;  /* 0x0000000402027c19 */ /* 0x000fe20008001203 */
[----:B------:R-:W-:Y:S01]  /*4a00*/  ULDC UR4, c[0x0][0x638] ;  /* 0x00018e0000047ab9 */ /* 0x000fe20000000800 */
[----:B------:R-:W-:Y:S01]  /*4a10*/  ULDC UR5, c[0x0][0x610] ;  /* 0x0001840000057ab9 */ /* 0x000fe20000000800 */
[----:B------:R-:W-:Y:S02]  /*4a20*/  IMAD.MOV.U32 R3, RZ, RZ, 0x1 ;  /* 0x00000001ff037424 */ /* 0x000fe400078e00ff */
[----:B------:R-:W-:Y:S02]  /*4a30*/  IMAD.MOV R4, RZ, RZ, -R2 ;  /* 0x000000ffff047224 */ /* 0x000fe400078e0a02 */
[----:B------:R-:W-:Y:S01]  /*4a40*/  IMAD R21, R2, UR21, R21 ;  /* 0x0000001502157c24 */ /* 0x000fe2000f8e0215 */
[----:B------:R-:W-:Y:S01]  /*4a50*/  LOP3.LUT R2, R7, UR13, RZ, 0xc0, !PT ;  /* 0x0000000d07027c12 */ /* 0x000fe2000f8ec0ff */
[----:B0-----:R-:W-:-:S02]  /*4a60*/  @P0 IMAD R14, R20, R22, R13 ;  /* 0x00000016140e0224 */ /* 0x001fc400078e020d */
[----:B------:R-:W-:Y:S01]  /*4a70*/  IMAD R15, R4, UR4, R15 ;  /* 0x00000004040f7c24 */ /* 0x000fe2000f8e020f */
[----:B------:R-:W-:Y:S01]  /*4a80*/  ULDC UR4, c[0x0][0x600] ;  /* 0x0001800000047ab9 */ /* 0x000fe20000000800 */
[----:B------:R-:W-:Y:S02]  /*4a90*/  IMAD R14, R21, UR5, R14 ;  /* 0x00000005150e7c24 */ /* 0x000fe4000f8e020e */
[--C-:B------:R-:W-:Y:S01]  /*4aa0*/  IMAD R15, R15, UR4, R2.reuse ;  /* 0x000000040f0f7c24 */ /* 0x100fe2000f8e0202 */
[----:B------:R-:W-:Y:S01]  /*4ab0*/  PRMT R2, R3, 0x7610, R2 ;  /* 0x0000761003027816 */ /* 0x000fe20000000002 */
[----:B------:R-:W-:-:S03]  /*4ac0*/  IMAD.MOV.U32 R7, RZ, RZ, R6 ;  /* 0x000000ffff077224 */ /* 0x000fc600078e0006 */
[----:B------:R-:W-:Y:S02]  /*4ad0*/  SEL R20, R15, R14, !P0 ;  /* 0x0000000e0f147207 */ /* 0x000fe40004000000 */
[----:B------:R-:W-:-:S07]  /*4ae0*/  SEL R13, R14, R15, !P0 ;  /* 0x0000000f0e0d7207 */ /* 0x000fce0004000000 */
.L_x_51:
[----:B------:R-:W-:Y:S05]  /*4af0*/  BSYNC B1 ;  /* 0x0000000000017941 */ /* 0x000fea0003800000 */
.L_x_50:
[----:B------:R-:W-:-:S13]  /*4b00*/  LOP3.LUT P0, RZ, R2, 0xff, RZ, 0xc0, !PT ;  /* 0x000000ff02ff7812 */ /* 0x000fda000780c0ff */
[----:B------:R-:W-:Y:S05]  /*4b10*/  @P0 BRA `(.L_x_54) ;  /* 0xfffffff000b40947 */ /* 0x000fea000383ffff */
[----:B------:R-:W-:Y:S05]  /*4b20*/  BSYNC B0 ;  /* 0x0000000000007941 */ /* 0x000fea0003800000 */
.L_x_42:
[----:B------:R-:W-:-:S03]  /*4b30*/  UMOV UR4, 0xffffffff ;  /* 0xffffffff00047882 */ /* 0x000fc60000000000 */
[----:B------:R-:W-:Y:S05]  /*4b40*/  BRA.DIV UR4, `(.L_x_55) ;  /* 0x0000000204f87947 */ /* 0x000fea000b800000 */
[----:B------:R-:W-:-:S13]  /*4b50*/  ELECT P0, URZ, PT ;  /* 0x00000000003f782f */ /* 0x000fda0003800000 */
.L_x_68:
[----:B------:R-:W-:Y:S04]  /*4b60*/  BSSY B0, `(.L_x_56) ;  /* 0x0000022000007945 */ /* 0x000fe80003800000 */
[----:B------:R-:W-:Y:S05]  /*4b70*/  @!P0 BRA `(.L_x_57) ;  /* 0x0000000000808947 */ /* 0x000fea0003800000 */
[----:B------:R-:W-:-:S04]  /*4b80*/  LOP3.LUT R18, R18, 0x2, RZ, 0xfc, !PT ;  /* 0x0000000212127812 */ /* 0x000fc800078efcff */
[----:B------:R-:W-:-:S13]  /*4b90*/  ISETP.NE.AND P0, PT, R18, 0x3, PT ;  /* 0x000000031200780c */ /* 0x000fda0003f05270 */
[----:B------:R-:W-:Y:S05]  /*4ba0*/  @!P0 BRA `(.L_x_58) ;  /* 0x0000000000048947 */ /* 0x000fea0003800000 */
[----:B------:R-:W-:Y:S01]  /*4bb0*/  BPT.TRAP 0x1 ;  /* 0x000000040000795c */ /* 0x000fe20000300000 */
.L_x_58:
[----:B------:R-:W0:Y:S01]  /*4bc0*/  S2R R3, SR_CgaCtaId ;  /* 0x0000000000037919 */ /* 0x000e220000008800 */
[----:B------:R-:W-:Y:S02]  /*4bd0*/  MOV R2, 0x400 ;  /* 0x0000040000027802 */ /* 0x000fe40000000f00 */
[----:B------:R-:W-:Y:S02]  /*4be0*/  SHF.L.U32 R4, R0, 0x1f, RZ ;  /* 0x0000001f00047819 */ /* 0x000fe400000006ff */
[----:B0-----:R-:W-:-:S05]  /*4bf0*/  LEA R2, R3, R2, 0x18 ;  /* 0x0000000203027211 */ /* 0x001fca00078ec0ff */
[----:B------:R-:W-:-:S04]  /*4c00*/  VIADD R2, R2, 0x18 ;  /* 0x0000001802027836 */ /* 0x000fc80000000000 */
[C---:B------:R-:W-:Y:S02]  /*4c10*/  IMAD R7, R11.reuse, 0x8, R2 ;  /* 0x000000080b077824 */ /* 0x040fe400078e0202 */
[----:B------:R-:W-:Y:S02]  /*4c20*/  VIADD R11, R11, 0x1 ;  /* 0x000000010b0b7836 */ /* 0x000fe40000000000 */
[----:B------:R-:W0:Y:S03]  /*4c30*/  SYNCS.PHASECHK.TRANS64.TRYWAIT P0, [R7+URZ], R4 ;  /* 0x00000004070075a7 */ /* 0x000e26000800017f */
[----:B------:R-:W-:-:S04]  /*4c40*/  ISETP.NE.AND P1, PT, R11, 0x3, PT ;  /* 0x000000030b00780c */ /* 0x000fc80003f25270 */
[----:B------:R-:W-:Y:S02]  /*4c50*/  SEL R3, RZ, 0x1, P1 ;  /* 0x00000001ff037807 */ /* 0x000fe40000800000 */
[----:B------:R-:W-:Y:S02]  /*4c60*/  SEL R11, R11, RZ, P1 ;  /* 0x000000ff0b0b7207 */ /* 0x000fe40000800000 */
[----:B------:R-:W-:-:S03]  /*4c70*/  LOP3.LUT R9, R0, R3, RZ, 0x3c, !PT ;  /* 0x0000000300097212 */ /* 0x000fc600078e3cff */
[----:B------:R-:W-:Y:S01]  /*4c80*/  IMAD R6, R11, 0x8, R2 ;  /* 0x000000080b067824 */ /* 0x000fe200078e0202 */
[----:B------:R-:W-:Y:S01]  /*4c90*/  SHF.L.U32 R5, R9, 0x1f, RZ ;  /* 0x0000001f09057819 */ /* 0x000fe200000006ff */
[----:B0-----:R-:W-:Y:S06]  /*4ca0*/  @!P0 BRA `(.L_x_59) ;  /* 0x0000000000c48947 */ /* 0x001fec0003800000 */
.L_x_69:
[----:B------:R-:W1:Y:S01]  /*4cb0*/  SYNCS.PHASECHK.TRANS64.TRYWAIT P0, [R6+URZ], R5 ;  /* 0x00000005060075a7 */ /* 0x000e62000800017f */
[----:B------:R-:W-:-:S05]  /*4cc0*/  VIADD R0, R11, 0x1 ;  /* 0x000000010b007836 */ /* 0x000fca0000000000 */
[----:B------:R-:W-:-:S04]  /*4cd0*/  ISETP.NE.AND P1, PT, R0, 0x3, PT ;  /* 0x000000030000780c */ /* 0x000fc80003f25270 */
[----:B0-----:R-:W-:Y:S02]  /*4ce0*/  SEL R4, RZ, 0x1, P1 ;  /* 0x00000001ff047807 */ /* 0x001fe40000800000 */
[----:B------:R-:W-:Y:S02]  /*4cf0*/  SEL R3, R0, RZ, P1 ;  /* 0x000000ff00037207 */ /* 0x000fe40000800000 */
[----:B------:R-:W-:Y:S01]  /*4d00*/  LOP3.LUT R0, R9, R4, RZ, 0x3c, !PT ;  /* 0x0000000409007212 */ /* 0x000fe200078e3cff */
[----:B-1----:R-:W-:Y:S06]  /*4d10*/  @!P0 BRA `(.L_x_60) ;  /* 0x0000000000bc8947 */ /* 0x002fec0003800000 */
.L_x_70:
[----:B------:R-:W-:Y:S01]  /*4d20*/  IMAD R3, R3, 0x8, R2 ;  /* 0x0000000803037824 */ /* 0x000fe200078e0202 */
[----:B------:R-:W-:-:S07]  /*4d30*/  SHF.L.U32 R0, R0, 0x1f, RZ ;  /* 0x0000001f00007819 */ /* 0x000fce00000006ff */
.L_x_61:
[----:B-1----:R1:W2:Y:S02]  /*4d40*/  SYNCS.PHASECHK.TRANS64.TRYWAIT P0, [R3+URZ], R0 ;  /* 0x00000000030075a7 */ /* 0x0022a4000800017f */
[----:B--2---:R-:W-:Y:S05]  /*4d50*/  @!P0 NANOSLEEP.SYNCS 0x989680 ;  /* 0x009896800000895d */ /* 0x004fea0003900000 */
[----:B------:R-:W2:Y:S02]  /*4d60*/  @!P0 SYNCS.PHASECHK.TRANS64 P0, [R3+URZ], R0 ;  /* 0x00000000030085a7 */ /* 0x000ea4000800007f */
[----:B--2---:R-:W-:Y:S05]  /*4d70*/  @!P0 BRA `(.L_x_61) ;  /* 0xfffffffc00f08947 */ /* 0x004fea000383ffff */
.L_x_57:
[----:B------:R-:W-:Y:S05]  /*4d80*/  BSYNC B0 ;  /* 0x0000000000007941 */ /* 0x000fea0003800000 */
.L_x_56:
[----:B------:R-:W-:Y:S05]  /*4d90*/  EXIT ;  /* 0x000000000000794d */ /* 0x000fea0003800000 */
.L_x_17:
[----:B-1----:R1:W2:Y:S02]  /*4da0*/  SYNCS.PHASECHK.TRANS64.TRYWAIT P1, [R3+URZ], R0 ;  /* 0x00000000030075a7 */ /* 0x0022a4000802017f */
[----:B--2---:R-:W-:Y:S05]  /*4db0*/  @!P1 NANOSLEEP.SYNCS 0x989680 ;  /* 0x009896800000995d */ /* 0x004fea0003900000 */
[----:B------:R-:W2:Y:S02]  /*4dc0*/  @!P1 SYNCS.PHASECHK.TRANS64 P1, [R3+URZ], R0 ;  /* 0x00000000030095a7 */ /* 0x000ea4000802007f */
[----:B--2---:R-:W-:Y:S05]  /*4dd0*/  @!P1 BRA `(.L_x_17) ;  /* 0xfffffffc00f09947 */ /* 0x004fea000383ffff */
[----:B------:R-:W-:Y:S05]  /*4de0*/  BRA `(.L_x_16) ;  /* 0xffffffc400a07947 */ /* 0x000fea000383ffff */
.L_x_22:
[----:B-1----:R-:W-:-:S04]  /*4df0*/  IMAD.U32 R3, RZ, RZ, UR4 ;  /* 0x00000004ff037e24 */ /* 0x002fc8000f8e00ff */
[----:B------:R1:W2:Y:S03]  /*4e00*/  SYNCS.PHASECHK.TRANS64.TRYWAIT P1, [R3+URZ], R2 ;  /* 0x00000002030075a7 */ /* 0x0002a6000802017f */
[----:B--2---:R-:W-:Y:S05]  /*4e10*/  @!P1 NANOSLEEP.SYNCS 0x989680 ;  /* 0x009896800000995d */ /* 0x004fea0003900000 */
[----:B------:R-:W2:Y:S02]  /*4e20*/  @!P1 SYNCS.PHASECHK.TRANS64 P1, [R3+URZ], R2 ;  /* 0x00000002030095a7 */ /* 0x000ea4000802007f */
[----:B--2---:R-:W-:Y:S05]  /*4e30*/  @!P1 BRA `(.L_x_22) ;  /* 0xfffffffc00ec9947 */ /* 0x004fea000383ffff */
[----:B------:R-:W-:Y:S05]  /*4e40*/  BRA `(.L_x_21) ;  /* 0xffffffcc00c47947 */ /* 0x000fea000383ffff */
.L_x_43:
[----:B------:R-:W-:Y:S01]  /*4e50*/  BSSY B1, `(.L_x_62) ;  /* 0x0000006000017945 */ /* 0x000fe20003800000 */
[----:B------:R-:W-:-:S07]  /*4e60*/  IMAD.MOV.U32 R15, RZ, RZ, -0x1 ;  /* 0xffffffffff0f7424 */ /* 0x000fce00078e00ff */
[----:B------:R-:W-:Y:S05]  /*4e70*/  WARPSYNC.COLLECTIVE R15, `(.L_x_63) ;  /* 0x000000000f0c7348 */ /* 0x000fea0003c00000 */
[----:B------:R-:W-:Y:S02]  /*4e80*/  ELECT P6, UR62, PT ;  /* 0x00000000003e782f */ /* 0x000fe400038c0000 */
[----:B------:R-:W-:Y:S01]  /*4e90*/  MOV R14, UR62 ;  /* 0x0000003e000e7c02 */ /* 0x000fe20008000f00 */
[----:B------:R-:W-:Y:S10]  /*4ea0*/  ENDCOLLECTIVE ;  /* 0x000000000000791b */ /* 0x000ff40003800000 */
.L_x_63:
[----:B------:R-:W-:Y:S05]  /*4eb0*/  BSYNC B1 ;  /* 0x0000000000017941 */ /* 0x000fea0003800000 */
.L_x_62:
[----:B------:R-:W-:Y:S01]  /*4ec0*/  PLOP3.LUT P0, PT, P6, PT, PT, 0x80, 0x0 ;  /* 0x000000000000781c */ /* 0x000fe2000370f070 */
[----:B------:R-:W-:-:S12]  /*4ed0*/  BRA `(.L_x_64) ;  /* 0xffffffec00d07947 */ /* 0x000fd8000383ffff */
.L_x_46:
[----:B-1----:R1:W2:Y:S02]  /*4ee0*/  SYNCS.PHASECHK.TRANS64.TRYWAIT P0, [R14+URZ+0x18], R5 ;  /* 0x000018050e0075a7 */ /* 0x0022a4000800017f */
[----:B--2---:R-:W-:Y:S05]  /*4ef0*/  @!P0 NANOSLEEP.SYNCS 0x989680 ;  /* 0x009896800000895d */ /* 0x004fea0003900000 */
[----:B------:R-:W2:Y:S02]  /*4f00*/  @!P0 SYNCS.PHASECHK.TRANS64 P0, [R14+URZ+0x18], R5 ;  /* 0x000018050e0085a7 */ /* 0x000ea4000800007f */
[----:B--2---:R-:W-:Y:S05]  /*4f10*/  @!P0 BRA `(.L_x_46) ;  /* 0xfffffffc00f08947 */ /* 0x004fea000383ffff */
[----:B------:R-:W-:Y:S05]  /*4f20*/  BRA `(.L_x_65) ;  /* 0xfffffff000047947 */ /* 0x000fea000383ffff */
.L_x_55:
[----:B------:R-:W-:Y:S01]  /*4f30*/  BSSY B0, `(.L_x_66) ;  /* 0x0000006000007945 */ /* 0x000fe20003800000 */
[----:B------:R-:W-:-:S07]  /*4f40*/  IMAD.MOV.U32 R15, RZ, RZ, -0x1 ;  /* 0xffffffffff0f7424 */ /* 0x000fce00078e00ff */
[----:B------:R-:W-:Y:S05]  /*4f50*/  WARPSYNC.COLLECTIVE R15, `(.L_x_67) ;  /* 0x000000000f0c7348 */ /* 0x000fea0003c00000 */
[----:B------:R-:W-:Y:S02]  /*4f60*/  ELECT P6, UR62, PT ;  /* 0x00000000003e782f */ /* 0x000fe400038c0000 */
[----:B------:R-:W-:Y:S01]  /*4f70*/  MOV R14, UR62 ;  /* 0x0000003e000e7c02 */ /* 0x000fe20008000f00 */
[----:B------:R-:W-:Y:S10]  /*4f80*/  ENDCOLLECTIVE ;  /* 0x000000000000791b */ /* 0x000ff40003800000 */
.L_x_67:
[----:B------:R-:W-:Y:S05]  /*4f90*/  BSYNC B0 ;  /* 0x0000000000007941 */ /* 0x000fea0003800000 */
.L_x_66:
[----:B------:R-:W-:Y:S01]  /*4fa0*/  PLOP3.LUT P0, PT, P6, PT, PT, 0x80, 0x0 ;  /* 0x000000000000781c */ /* 0x000fe2000370f070 */
[----:B------:R-:W-:-:S12]  /*4fb0*/  BRA `(.L_x_68) ;  /* 0xfffffff800e87947 */ /* 0x000fd8000383ffff */
.L_x_59:
[----:B0-----:R0:W1:Y:S02]  /*4fc0*/  SYNCS.PHASECHK.TRANS64.TRYWAIT P0, [R7+URZ], R4 ;  /* 0x00000004070075a7 */ /* 0x001064000800017f */
[----:B-1----:R-:W-:Y:S05]  /*4fd0*/  @!P0 NANOSLEEP.SYNCS 0x989680 ;  /* 0x009896800000895d */ /* 0x002fea0003900000 */
[----:B------:R-:W1:Y:S02]  /*4fe0*/  @!P0 SYNCS.PHASECHK.TRANS64 P0, [R7+URZ], R4 ;  /* 0x00000004070085a7 */ /* 0x000e64000800007f */
[----:B-1----:R-:W-:Y:S05]  /*4ff0*/  @!P0 BRA `(.L_x_59) ;  /* 0xfffffffc00f08947 */ /* 0x002fea000383ffff */
[----:B------:R-:W-:Y:S05]  /*5000*/  BRA `(.L_x_69) ;  /* 0xfffffffc00287947 */ /* 0x000fea000383ffff */
.L_x_60:
[----:B0-----:R0:W1:Y:S02]  /*5010*/  SYNCS.PHASECHK.TRANS64.TRYWAIT P0, [R6+URZ], R5 ;  /* 0x00000005060075a7 */ /* 0x001064000800017f */
[----:B-1----:R-:W-:Y:S05]  /*5020*/  @!P0 NANOSLEEP.SYNCS 0x989680 ;  /* 0x009896800000895d */ /* 0x002fea0003900000 */
[----:B------:R-:W1:Y:S02]  /*5030*/  @!P0 SYNCS.PHASECHK.TRANS64 P0, [R6+URZ], R5 ;  /* 0x00000005060085a7 */ /* 0x000e64000800007f */
[----:B-1----:R-:W-:Y:S05]  /*5040*/  @!P0 BRA `(.L_x_60) ;  /* 0xfffffffc00f08947 */ /* 0x002fea000383ffff */
[----:B------:R-:W-:Y:S05]  /*5050*/  BRA `(.L_x_70) ;  /* 0xfffffffc00307947 */ /* 0x000fea000383ffff */
.L_x_71:
[----:B------:R-:W-:-:S00]  /*5060*/  BRA `(.L_x_71) ;  /* 0xfffffffc00fc7947 */ /* 0x000fc0000383ffff */
[----:B------:R-:W-:-:S00]  /*5070*/  NOP ;  /* 0x0000000000007918 */ /* 0x000fc00000000000 */
        /* <DEDUP_REMOVED lines=8> */
.L_x_72:


//--------------------- .nv.global.init           --------------------------
	.section	.nv.global.init,"aw",@progbits
.nv.global.init:
	.type		$str$22,@object
	.size		$str$22,($str$23 - $str$22)
$str$22:
        /*0000*/ 	.byte	0x6b, 0x5f, 0x74, 0x69, 0x6c, 0x65, 0x5f, 0x63, 0x6f, 0x75, 0x6e, 0x74, 0x20, 0x3e, 0x3d, 0x20
        /*0010*/ 	.byte	0x31, 0x00
	.type		$str$23,@object
	.size		$str$23,(__unnamed_1 - $str$23)
$str$23:
        /*0012*/ 	.byte	0x2f, 0x74, 0x6d, 0x70, 0x2f, 0x63, 0x75, 0x74, 0x6c, 0x61, 0x73, 0x73, 0x5f, 0x73, 0x77, 0x65
        /*0022*/ 	.byte	0x65, 0x70, 0x5f, 0x73, 0x72, 0x63, 0x2f, 0x69, 0x6e, 0x63, 0x6c, 0x75, 0x64, 0x65, 0x2f, 0x63
        /*0032*/ 	.byte	0x75, 0x74, 0x6c, 0x61, 0x73, 0x73, 0x2f, 0x67, 0x65, 0x6d, 0x6d, 0x2f, 0x63, 0x6f, 0x6c, 0x6c
        /*0042*/ 	.byte	0x65, 0x63, 0x74, 0x69, 0x76, 0x65, 0x2f, 0x73, 0x6d, 0x39, 0x30, 0x5f, 0x6d, 0x6d, 0x61, 0x5f
        /*0052*/ 	.byte	0x74, 0x6d, 0x61, 0x5f, 0x67, 0x6d, 0x6d, 0x61, 0x5f, 0x73, 0x73, 0x5f, 0x77, 0x61, 0x72, 0x70
        /*0062*/ 	.byte	0x73, 0x70, 0x65, 0x63, 0x69, 0x61, 0x6c, 0x69, 0x7a, 0x65, 0x64, 0x2e, 0x68, 0x70, 0x70, 0x00
	.type		__unnamed_1,@object
	.size		__unnamed_1,(.L_0 - __unnamed_1)
__unnamed_1:
        /*0072*/ 	.byte	0x76, 0x6f, 0x69, 0x64, 0x20, 0x63, 0x75, 0x74, 0x6c, 0x61, 0x73, 0x73, 0x3a, 0x3a, 0x67, 0x65
        /* <DEDUP_REMOVED lines=179> */
        /*0bb2*/ 	.byte	0x74, 0x69, 0x74, 0x79, 0x5d, 0x00
.L_0:


//--------------------- .nv.shared._ZN7cutlass13device_kernelINS_4gemm6kernel13GemmUniversalIN4cute5tupleIJiiiiEEENS1_10collective13CollectiveMmaINS1_34MainloopSm90TmaGmmaWarpSpecializedILi3ENS5_IJNS4_1CILi1EEESB_SB_EEENS1_35KernelTmaWarpSpecializedCooperativeEEENS5_IJNSA_ILi128EEENSA_ILi8EEENSA_ILi256EEEEEENS_6half_tENS5_IJlSB_lEEESJ_SK_NS4_8TiledMMAINS4_8MMA_AtomIJNS4_4SM904GMMA24MMA_64x8x16_F32F16F16_SSILNSO_5MajorE0ELSQ_0ELNSO_7ScaleInE1ELSR_1EEEEEENS4_6LayoutINS5_IJNSA_ILi2EEESB_SB_EEENS5_IJSB_NSA_ILi0EEESX_EEEEENS5_IJNS4_10UnderscoreES10_S10_EEEEENS4_13SM90_TMA_LOADENS4_14ComposedLayoutINS4_7SwizzleILi3ELi4ELi3EEENS4_18smem_ptr_flag_bitsILi16EEENSU_INS5_IJSG_NSA_ILi64EEEEEENS5_IJS19_SB_EEEEEEEvNS4_8identityES13_S1D_vS1E_EENS_8epilogue10collective6detail29Sm90TmaWarpSpecializedAdapterINS1H_15DefaultEpilogueISJ_SK_SK_NS1G_6thread17LinearCombinationISJ_Li1EffLNS1L_9ScaleType4KindE0ELNS_15FloatRoundStyleE2ESJ_EENS1_15EpilogueDefaultEEEEEvvEEEEvNT_6ParamsE --------------------------
	.section	.nv.shared._ZN7cutlass13device_kernelINS_4gemm6kernel13GemmUniversalIN4cute5tupleIJiiiiEEENS1_10collective13CollectiveMmaINS1_34MainloopSm90TmaGmmaWarpSpecializedILi3ENS5_IJNS4_1CILi1EEESB_SB_EEENS1_35KernelTmaWarpSpecializedCooperativeEEENS5_IJNSA_ILi128EEENSA_ILi8EEENSA_ILi256EEEEEENS_6half_tENS5_IJlSB_lEEESJ_SK_NS4_8TiledMMAINS4_8MMA_AtomIJNS4_4SM904GMMA24MMA_64x8x16_F32F16F16_SSILNSO_5MajorE0ELSQ_0ELNSO_7ScaleInE1ELSR_1EEEEEENS4_6LayoutINS5_IJNSA_ILi2EEESB_SB_EEENS5_IJSB_NSA_ILi0EEESX_EEEEENS5_IJNS4_10UnderscoreES10_S10_EEEEENS4_13SM90_TMA_LOADENS4_14ComposedLayoutINS4_7SwizzleILi3ELi4ELi3EEENS4_18smem_ptr_flag_bitsILi16EEENSU_INS5_IJSG_NSA_ILi64EEEEEENS5_IJS19_SB_EEEEEEEvNS4_8identityES13_S1D_vS1E_EENS_8epilogue10collective6detail29Sm90TmaWarpSpecializedAdapterINS1H_15DefaultEpilogueISJ_SK_SK_NS1G_6thread17LinearCombinationISJ_Li1EffLNS1L_9ScaleType4KindE0ELNS_15FloatRoundStyleE2ESJ_EENS1_15EpilogueDefaultEEEEEvvEEEEvNT_6ParamsE,"aw",@nobits
	.sectionflags	@""
	.align	16
	.zero		1024


//--------------------- .nv.shared.reserved.0     --------------------------
	.section	.nv.shared.reserved.0,"aw",@nobits
	.weak		__nv_reservedSMEM_offset_0_alias
	.size		__nv_reservedSMEM_offset_0_alias, 0, 0
	.other		__nv_reservedSMEM_offset_0_alias,@"STO_CUDA_RESERVED_SHARED STV_DEFAULT"
__nv_reservedSMEM_offset_0_alias:
	.zero		0


//--------------------- .nv.global                --------------------------
	.section	.nv.global,"aw",@nobits
.nv.global:
	.type		_ZN40_INTERNAL_41ca9e19_4_k_cu_d165fe56_123314cute1_E,@object
	.size		_ZN40_INTERNAL_41ca9e19_4_k_cu_d165fe56_123314cute1_E,(_ZN40_INTERNAL_41ca9e19_4_k_cu_d165fe56_123314cuda3std3__45__cpo6cbeginE - _ZN40_INTERNAL_41ca9e19_4_k_cu_d165fe56_123314cute1_E)
_ZN40_INTERNAL_41ca9e19_4_k_cu_d165fe56_123314cute1_E:
	.zero		1
	.type		_ZN40_INTERNAL_41ca9e19_4_k_cu_d165fe56_123314cuda3std3__45__cpo6cbeginE,@object
	.size		_ZN40_INTERNAL_41ca9e19_4_k_cu_d165fe56_123314cuda3std3__45__cpo6cbeginE,(_ZN40_INTERNAL_41ca9e19_4_k_cu_d165fe56_123314cuda3std3__48in_placeE - _ZN40_INTERNAL_41ca9e19_4_k_cu_d165fe56_123314cuda3std3__45__cpo6cbeginE)
_ZN40_INTERNAL_41ca9e19_4_k_cu_d165fe56_123314cuda3std3__45__cpo6cbeginE:
	.zero		1
	.type		_ZN40_INTERNAL_41ca9e19_4_k_cu_d165fe56_123314cuda3std3__48in_placeE,@object
	.size		_ZN40_INTERNAL_41ca9e19_4_k_cu_d165fe56_123314cuda3std3__48in_placeE,(_ZN40_INTERNAL_41ca9e19_4_k_cu_d165fe56_123314cuda3std6ranges3__45__cpo9iter_moveE - _ZN40_INTERNAL_41ca9e19_4_k_cu_d165fe56_123314cuda3std3__48in_placeE)
_ZN40_INTERNAL_41ca9e19_4_k_cu_d165fe56_123314cuda3std3__48in_placeE:
	.zero		1
	.type		_ZN40_INTERNAL_41ca9e19_4_k_cu_d165fe56_123314cuda3std6ranges3__45__cpo9iter_moveE,@object
	.size		_ZN40_INTERNAL_41ca9e19_4_k_cu_d165fe56_123314cuda3std6ranges3__45__cpo9iter_moveE,(_ZN40_INTERNAL_41ca9e19_4_k_cu_d165fe56_123314cuda3std3__45__cpo5beginE - _ZN40_INTERNAL_41ca9e19_4_k_cu_d165fe56_123314cuda3std6ranges3__45__cpo9iter_moveE)
_ZN40_INTERNAL_41ca9e19_4_k_cu_d165fe56_123314cuda3std6ranges3__45__cpo9iter_moveE:
	.zero		1
	.type		_ZN40_INTERNAL_41ca9e19_4_k_cu_d165fe56_123314cuda3std3__45__cpo5beginE,@object
	.size		_ZN40_INTERNAL_41ca9e19_4_k_cu_d165fe56_123314cuda3std3__45__cpo5beginE,(_ZN40_INTERNAL_41ca9e19_4_k_cu_d165fe56_123314cuda3std3__442_GLOBAL__N__41ca9e19_4_k_cu_d165fe56_123316ignoreE - _ZN40_INTERNAL_41ca9e19_4_k_cu_d165fe56_123314cuda3std3__45__cpo5beginE)
_ZN40_INTERNAL_41ca9e19_4_k_cu_d165fe56_123314cuda3std3__45__cpo5beginE:
	.zero		1
	.type		_ZN40_INTERNAL_41ca9e19_4_k_cu_d165fe56_123314cuda3std3__442_GLOBAL__N__41ca9e19_4_k_cu_d165fe56_123316ignoreE,@object
	.size		_ZN40_INTERNAL_41ca9e19_4_k_cu_d165fe56_123314cuda3std3__442_GLOBAL__N__41ca9e19_4_k_cu_d165fe56_123316ignoreE,(_ZN40_INTERNAL_41ca9e19_4_k_cu_d165fe56_123314cute7productE - _ZN40_INTERNAL_41ca9e19_4_k_cu_d165fe56_123314cuda3std3__442_GLOBAL__N__41ca9e19_4_k_cu_d165fe56_123316ignoreE)
_ZN40_INTERNAL_41ca9e19_4_k_cu_d165fe56_123314cuda3std3__442_GLOBAL__N__41ca9e19_4_k_cu_d165fe56_123316ignoreE:
	.zero		1
	.type		_ZN40_INTERNAL_41ca9e19_4_k_cu_d165fe56_123314cute7productE,@object
	.size		_ZN40_INTERNAL_41ca9e19_4_k_cu_d165fe56_123314cute7productE,(_ZN40_INTERNAL_41ca9e19_4_k_cu_d165fe56_123314cuda3std3__45__cpo3endE - _ZN40_INTERNAL_41ca9e19_4_k_cu_d165fe56_123314cute7productE)
_ZN40_INTERNAL_41ca9e19_4_k_cu_d165fe56_123314cute7productE:
	.zero		1
	.type		_ZN40_INTERNAL_41ca9e19_4_k_cu_d165fe56_123314cuda3std3__45__cpo3endE,@object
	.size		_ZN40_INTERNAL_41ca9e19_4_k_cu_d165fe56_123314cuda3std3__45__cpo3endE,(_ZN40_INTERNAL_41ca9e19_4_k_cu_d165fe56_123314cuda3std3__419piecewise_constructE - _ZN40_INTERNAL_41ca9e19_4_k_cu_d165fe56_123314cuda3std3__45__cpo3endE)
_ZN40_INTERNAL_41ca9e19_4_k_cu_d165fe56_123314cuda3std3__45__cpo3endE:
	.zero		1
	.type		_ZN40_INTERNAL_41ca9e19_4_k_cu_d165fe56_123314cuda3std3__419piecewise_constructE,@object
	.size		_ZN40_INTERNAL_41ca9e19_4_k_cu_d165fe56_123314cuda3std3__419piecewise_constructE,(_ZN40_INTERNAL_41ca9e19_4_k_cu_d165fe56_123314cuda3std3__45__cpo4cendE - _ZN40_INTERNAL_41ca9e19_4_k_cu_d165fe56_123314cuda3std3__419piecewise_constructE)
_ZN40_INTERNAL_41ca9e19_4_k_cu_d165fe56_123314cuda3std3__419piecewise_constructE:
	.zero		1
	.type		_ZN40_INTERNAL_41ca9e19_4_k_cu_d165fe56_123314cuda3std3__45__cpo4cendE,@object
	.size		_ZN40_INTERNAL_41ca9e19_4_k_cu_d165fe56_123314cuda3std3__45__cpo4cendE,(_ZN40_INTERNAL_41ca9e19_4_k_cu_d165fe56_123314cuda3std6ranges3__45__cpo4swapE - _ZN40_INTERNAL_41ca9e19_4_k_cu_d165fe56_123314cuda3std3__45__cpo4cendE)
_ZN40_INTERNAL_41ca9e19_4_k_cu_d165fe56_123314cuda3std3__45__cpo4cendE:
	.zero		1
	.type		_ZN40_INTERNAL_41ca9e19_4_k_cu_d165fe56_123314cuda3std6ranges3__45__cpo4swapE,@object
	.size		_ZN40_INTERNAL_41ca9e19_4_k_cu_d165fe56_123314cuda3std6ranges3__45__cpo4swapE,(.L_8 - _ZN40_INTERNAL_41ca9e19_4_k_cu_d165fe56_123314cuda3std6ranges3__45__cpo4swapE)
_ZN40_INTERNAL_41ca9e19_4_k_cu_d165fe56_123314cuda3std6ranges3__45__cpo4swapE:
	.zero		1
.L_8:


//--------------------- .nv.constant0._ZN7cutlass13device_kernelINS_4gemm6kernel13GemmUniversalIN4cute5tupleIJiiiiEEENS1_10collective13CollectiveMmaINS1_34MainloopSm90TmaGmmaWarpSpecializedILi3ENS5_IJNS4_1CILi1EEESB_SB_EEENS1_35KernelTmaWarpSpecializedCooperativeEEENS5_IJNSA_ILi128EEENSA_ILi8EEENSA_ILi256EEEEEENS_6half_tENS5_IJlSB_lEEESJ_SK_NS4_8TiledMMAINS4_8MMA_AtomIJNS4_4SM904GMMA24MMA_64x8x16_F32F16F16_SSILNSO_5MajorE0ELSQ_0ELNSO_7ScaleInE1ELSR_1EEEEEENS4_6LayoutINS5_IJNSA_ILi2EEESB_SB_EEENS5_IJSB_NSA_ILi0EEESX_EEEEENS5_IJNS4_10UnderscoreES10_S10_EEEEENS4_13SM90_TMA_LOADENS4_14ComposedLayoutINS4_7SwizzleILi3ELi4ELi3EEENS4_18smem_ptr_flag_bitsILi16EEENSU_INS5_IJSG_NSA_ILi64EEEEEENS5_IJS19_SB_EEEEEEEvNS4_8identityES13_S1D_vS1E_EENS_8epilogue10collective6detail29Sm90TmaWarpSpecializedAdapterINS1H_15DefaultEpilogueISJ_SK_SK_NS1G_6thread17LinearCombinationISJ_Li1EffLNS1L_9ScaleType4KindE0ELNS_15FloatRoundStyleE2ESJ_EENS1_15EpilogueDefaultEEEEEvvEEEEvNT_6ParamsE --------------------------
	.section	.nv.constant0._ZN7cutlass13device_kernelINS_4gemm6kernel13GemmUniversalIN4cute5tupleIJiiiiEEENS1_10collective13CollectiveMmaINS1_34MainloopSm90TmaGmmaWarpSpecializedILi3ENS5_IJNS4_1CILi1EEESB_SB_EEENS1_35KernelTmaWarpSpecializedCooperativeEEENS5_IJNSA_ILi128EEENSA_ILi8EEENSA_ILi256EEEEEENS_6half_tENS5_IJlSB_lEEESJ_SK_NS4_8TiledMMAINS4_8MMA_AtomIJNS4_4SM904GMMA24MMA_64x8x16_F32F16F16_SSILNSO_5MajorE0ELSQ_0ELNSO_7ScaleInE1ELSR_1EEEEEENS4_6LayoutINS5_IJNSA_ILi2EEESB_SB_EEENS5_IJSB_NSA_ILi0EEESX_EEEEENS5_IJNS4_10UnderscoreES10_S10_EEEEENS4_13SM90_TMA_LOADENS4_14ComposedLayoutINS4_7SwizzleILi3ELi4ELi3EEENS4_18smem_ptr_flag_bitsILi16EEENSU_INS5_IJSG_NSA_ILi64EEEEEENS5_IJS19_SB_EEEEEEEvNS4_8identityES13_S1D_vS1E_EENS_8epilogue10collective6detail29Sm90TmaWarpSpecializedAdapterINS1H_15DefaultEpilogueISJ_SK_SK_NS1G_6thread17LinearCombinationISJ_Li1EffLNS1L_9ScaleType4KindE0ELNS_15FloatRoundStyleE2ESJ_EENS1_15EpilogueDefaultEEEEEvvEEEEvNT_6ParamsE,"a",@progbits
	.sectionflags	@""
	.align	4
.nv.constant0._ZN7cutlass13device_kernelINS_4gemm6kernel13GemmUniversalIN4cute5tupleIJiiiiEEENS1_10collective13CollectiveMmaINS1_34MainloopSm90TmaGmmaWarpSpecializedILi3ENS5_IJNS4_1CILi1EEESB_SB_EEENS1_35KernelTmaWarpSpecializedCooperativeEEENS5_IJNSA_ILi128EEENSA_ILi8EEENSA_ILi256EEEEEENS_6half_tENS5_IJlSB_lEEESJ_SK_NS4_8TiledMMAINS4_8MMA_AtomIJNS4_4SM904GMMA24MMA_64x8x16_F32F16F16_SSILNSO_5MajorE0ELSQ_0ELNSO_7ScaleInE1ELSR_1EEEEEENS4_6LayoutINS5_IJNSA_ILi2EEESB_SB_EEENS5_IJSB_NSA_ILi0EEESX_EEEEENS5_IJNS4_10UnderscoreES10_S10_EEEEENS4_13SM90_TMA_LOADENS4_14ComposedLayoutINS4_7SwizzleILi3ELi4ELi3EEENS4_18smem_ptr_flag_bitsILi16EEENSU_INS5_IJSG_NSA_ILi64EEEEEENS5_IJS19_SB_EEEEEEEvNS4_8identityES13_S1D_vS1E_EENS_8epilogue10collective6detail29Sm90TmaWarpSpecializedAdapterINS1H_15DefaultEpilogueISJ_SK_SK_NS1G_6thread17LinearCombinationISJ_Li1EffLNS1L_9ScaleType4KindE0ELNS_15FloatRoundStyleE2ESJ_EENS1_15EpilogueDefaultEEEEEvvEEEEvNT_6ParamsE:
	.zero		1664


//--------------------- SYMBOLS --------------------------

	.type		.nv.reservedSmem.offset0,@object
	.size		.nv.reservedSmem.offset0,0x4
	.type		__assertfail,@function
